	.headerflags	@"EF_CUDA_TEXMODE_UNIFIED EF_CUDA_64BIT_ADDRESS EF_CUDA_ACCELERATORS EF_CUDA_SM90 EF_CUDA_VIRTUAL_SM(EF_CUDA_SM90)"
	.elftype	@"ET_EXEC"


//--------------------- .nv.info                  --------------------------
	.section	.nv.info,"",@"SHT_CUDA_INFO"
	.align	4


	//----- nvinfo : EIATTR_REGCOUNT
	.align		4
        /*0000*/ 	.byte	0x04, 0x2f
        /*0002*/ 	.short	(.L_3 - .L_2)
	.align		4
.L_2:
        /*0004*/ 	.word	index@(triton_poi_fused_add_cat_clone_relu_threshold_backward_16)
        /*0008*/ 	.word	0x0000006e


	//----- nvinfo : EIATTR_MIN_STACK_SIZE
	.align		4
.L_3:
        /*000c*/ 	.byte	0x04, 0x12
        /*000e*/ 	.short	(.L_5 - .L_4)
	.align		4
.L_4:
        /*0010*/ 	.word	index@(triton_poi_fused_add_cat_clone_relu_threshold_backward_16)
        /*0014*/ 	.word	0x00000000


	//----- nvinfo : EIATTR_FRAME_SIZE
	.align		4
.L_5:
        /*0018*/ 	.byte	0x04, 0x11
        /*001a*/ 	.short	(.L_7 - .L_6)
	.align		4
.L_6:
        /*001c*/ 	.word	index@(triton_poi_fused_add_cat_clone_relu_threshold_backward_16)
        /*0020*/ 	.word	0x00000000


	//----- nvinfo : EIATTR_MIN_STACK_SIZE
	.align		4
.L_7:
        /*0024*/ 	.byte	0x04, 0x12
        /*0026*/ 	.short	(.L_9 - .L_8)
	.align		4
.L_8:
        /*0028*/ 	.word	index@(triton_poi_fused_add_cat_clone_relu_threshold_backward_16)
        /*002c*/ 	.word	0x00000000
.L_9:


//--------------------- .nv.info.triton_poi_fused_add_cat_clone_relu_threshold_backward_16 --------------------------
	.section	.nv.info.triton_poi_fused_add_cat_clone_relu_threshold_backward_16,"",@"SHT_CUDA_INFO"
	.sectionflags	@""
	.align	4


	//----- nvinfo : EIATTR_CUDA_API_VERSION
	.align		4
        /*0000*/ 	.byte	0x04, 0x37
        /*0002*/ 	.short	(.L_11 - .L_10)
.L_10:
        /*0004*/ 	.word	0x0000007c


	//----- nvinfo : EIATTR_KPARAM_INFO
	.align		4
.L_11:
        /*0008*/ 	.byte	0x04, 0x17
        /*000a*/ 	.short	(.L_13 - .L_12)
.L_12:
        /*000c*/ 	.word	0x00000000
        /*0010*/ 	.short	0x000e
        /*0012*/ 	.short	0x006c
        /*0014*/ 	.byte	0x00, 0xf0, 0x11, 0x00


	//----- nvinfo : EIATTR_KPARAM_INFO
	.align		4
.L_13:
        /*0018*/ 	.byte	0x04, 0x17
        /*001a*/ 	.short	(.L_15 - .L_14)
.L_14:
        /*001c*/ 	.word	0x00000000
        /*0020*/ 	.short	0x000d
        /*0022*/ 	.short	0x0068
        /*0024*/ 	.byte	0x00, 0xf0, 0x11, 0x00


	//----- nvinfo : EIATTR_KPARAM_INFO
	.align		4
.L_15:
        /*0028*/ 	.byte	0x04, 0x17
        /*002a*/ 	.short	(.L_17 - .L_16)
.L_16:
        /*002c*/ 	.word	0x00000000
        /*0030*/ 	.short	0x000c
        /*0032*/ 	.short	0x0060
        /*0034*/ 	.byte	0x00, 0xf4, 0x21, 0x00


	//----- nvinfo : EIATTR_KPARAM_INFO
	.align		4
.L_17:
        /*0038*/ 	.byte	0x04, 0x17
        /*003a*/ 	.short	(.L_19 - .L_18)
.L_18:
        /*003c*/ 	.word	0x00000000
        /*0040*/ 	.short	0x000b
        /*0042*/ 	.short	0x0058
        /*0044*/ 	.byte	0x00, 0xf4, 0x21, 0x00


	//----- nvinfo : EIATTR_KPARAM_INFO
	.align		4
.L_19:
        /*0048*/ 	.byte	0x04, 0x17
        /*004a*/ 	.short	(.L_21 - .L_20)
.L_20:
        /*004c*/ 	.word	0x00000000
        /*0050*/ 	.short	0x000a
        /*0052*/ 	.short	0x0050
        /*0054*/ 	.byte	0x00, 0xf4, 0x21, 0x00


	//----- nvinfo : EIATTR_KPARAM_INFO
	.align		4
.L_21:
        /*0058*/ 	.byte	0x04, 0x17
        /*005a*/ 	.short	(.L_23 - .L_22)
.L_22:
        /*005c*/ 	.word	0x00000000
        /*0060*/ 	.short	0x0009
        /*0062*/ 	.short	0x0048
        /*0064*/ 	.byte	0x00, 0xf4, 0x21, 0x00


	//----- nvinfo : EIATTR_KPARAM_INFO
	.align		4
.L_23:
        /*0068*/ 	.byte	0x04, 0x17
        /*006a*/ 	.short	(.L_25 - .L_24)
.L_24:
        /*006c*/ 	.word	0x00000000
        /*0070*/ 	.short	0x0008
        /*0072*/ 	.short	0x0040
        /*0074*/ 	.byte	0x00, 0xf4, 0x21, 0x00


	//----- nvinfo : EIATTR_KPARAM_INFO
	.align		4
.L_25:
        /*0078*/ 	.byte	0x04, 0x17
        /*007a*/ 	.short	(.L_27 - .L_26)
.L_26:
        /*007c*/ 	.word	0x00000000
        /*0080*/ 	.short	0x0007
        /*0082*/ 	.short	0x0038
        /*0084*/ 	.byte	0x00, 0xf4, 0x21, 0x00


	//----- nvinfo : EIATTR_KPARAM_INFO
	.align		4
.L_27:
        /*0088*/ 	.byte	0x04, 0x17
        /*008a*/ 	.short	(.L_29 - .L_28)
.L_28:
        /*008c*/ 	.word	0x00000000
        /*0090*/ 	.short	0x0006
        /*0092*/ 	.short	0x0030
        /*0094*/ 	.byte	0x00, 0xf4, 0x21, 0x00


	//----- nvinfo : EIATTR_KPARAM_INFO
	.align		4
.L_29:
        /*0098*/ 	.byte	0x04, 0x17
        /*009a*/ 	.short	(.L_31 - .L_30)
.L_30:
        /*009c*/ 	.word	0x00000000
        /*00a0*/ 	.short	0x0005
        /*00a2*/ 	.short	0x0028
        /*00a4*/ 	.byte	0x00, 0xf4, 0x21, 0x00


	//----- nvinfo : EIATTR_KPARAM_INFO
	.align		4
.L_31:
        /*00a8*/ 	.byte	0x04, 0x17
        /*00aa*/ 	.short	(.L_33 - .L_32)
.L_32:
        /*00ac*/ 	.word	0x00000000
        /*00b0*/ 	.short	0x0004
        /*00b2*/ 	.short	0x0020
        /*00b4*/ 	.byte	0x00, 0xf4, 0x21, 0x00


	//----- nvinfo : EIATTR_KPARAM_INFO
	.align		4
.L_33:
        /*00b8*/ 	.byte	0x04, 0x17
        /*00ba*/ 	.short	(.L_35 - .L_34)
.L_34:
        /*00bc*/ 	.word	0x00000000
        /*00c0*/ 	.short	0x0003
        /*00c2*/ 	.short	0x0018
        /*00c4*/ 	.byte	0x00, 0xf4, 0x21, 0x00


	//----- nvinfo : EIATTR_KPARAM_INFO
	.align		4
.L_35:
        /*00c8*/ 	.byte	0x04, 0x17
        /*00ca*/ 	.short	(.L_37 - .L_36)
.L_36:
        /*00cc*/ 	.word	0x00000000
        /*00d0*/ 	.short	0x0002
        /*00d2*/ 	.short	0x0010
        /*00d4*/ 	.byte	0x00, 0xf4, 0x21, 0x00


	//----- nvinfo : EIATTR_KPARAM_INFO
	.align		4
.L_37:
        /*00d8*/ 	.byte	0x04, 0x17
        /*00da*/ 	.short	(.L_39 - .L_38)
.L_38:
        /*00dc*/ 	.word	0x00000000
        /*00e0*/ 	.short	0x0001
        /*00e2*/ 	.short	0x0008
        /*00e4*/ 	.byte	0x00, 0xf4, 0x21, 0x00


	//----- nvinfo : EIATTR_KPARAM_INFO
	.align		4
.L_39:
        /*00e8*/ 	.byte	0x04, 0x17
        /*00ea*/ 	.short	(.L_41 - .L_40)
.L_40:
        /*00ec*/ 	.word	0x00000000
        /*00f0*/ 	.short	0x0000
        /*00f2*/ 	.short	0x0000
        /*00f4*/ 	.byte	0x00, 0xf4, 0x21, 0x00


	//----- nvinfo : EIATTR_SPARSE_MMA_MASK
	.align		4
.L_41:
        /*00f8*/ 	.byte	0x03, 0x50
        /*00fa*/ 	.short	0x0000


	//----- nvinfo : EIATTR_MAXREG_COUNT
	.align		4
        /*00fc*/ 	.byte	0x03, 0x1b
        /*00fe*/ 	.short	0x00ff


	//----- nvinfo : EIATTR_EXIT_INSTR_OFFSETS
	.align		4
        /*0100*/ 	.byte	0x04, 0x1c
        /*0102*/ 	.short	(.L_43 - .L_42)


	//   ....[0]....
.L_42:
        /*0104*/ 	.word	0x00004f60


	//   ....[1]....
        /*0108*/ 	.word	0x00004f80


	//----- nvinfo : EIATTR_REQNTID
	.align		4
.L_43:
        /*010c*/ 	.byte	0x04, 0x10
        /*010e*/ 	.short	(.L_45 - .L_44)
.L_44:
        /*0110*/ 	.word	0x00000100
        /*0114*/ 	.word	0x00000001
        /*0118*/ 	.word	0x00000001


	//----- nvinfo : EIATTR_CBANK_PARAM_SIZE
	.align		4
.L_45:
        /*011c*/ 	.byte	0x03, 0x19
        /*011e*/ 	.short	0x0070


	//----- nvinfo : EIATTR_PARAM_CBANK
	.align		4
        /*0120*/ 	.byte	0x04, 0x0a
        /*0122*/ 	.short	(.L_47 - .L_46)
	.align		4
.L_46:
        /*0124*/ 	.word	index@(.nv.constant0.triton_poi_fused_add_cat_clone_relu_threshold_backward_16)
        /*0128*/ 	.short	0x0210
        /*012a*/ 	.short	0x0070


	//----- nvinfo : EIATTR_SW_WAR
	.align		4
.L_47:
        /*012c*/ 	.byte	0x04, 0x36
        /*012e*/ 	.short	(.L_49 - .L_48)
.L_48:
        /*0130*/ 	.word	0x00000008
.L_49:


//--------------------- .nv.callgraph             --------------------------
	.section	.nv.callgraph,"",@"SHT_CUDA_CALLGRAPH"
	.align	4
	.sectionentsize	8
	.align		4
        /*0000*/ 	.word	0x00000000
	.align		4
        /*0004*/ 	.word	0xffffffff
	.align		4
        /*0008*/ 	.word	0x00000000
	.align		4
        /*000c*/ 	.word	0xfffffffe
	.align		4
        /*0010*/ 	.word	0x00000000
	.align		4
        /*0014*/ 	.word	0xfffffffd
	.align		4
        /*0018*/ 	.word	0x00000000
	.align		4
        /*001c*/ 	.word	0xfffffffc


//--------------------- .nv.constant4             --------------------------
	.section	.nv.constant4,"a",@progbits
	.align	8
	.align		8
.nv.constant4:
        /*0000*/ 	.dword	_$_str
	.align		8
        /*0008*/ 	.dword	_$_str_$_2


//--------------------- .text.triton_poi_fused_add_cat_clone_relu_threshold_backward_16 --------------------------
	.section	.text.triton_poi_fused_add_cat_clone_relu_threshold_backward_16,"ax",@progbits
	.sectionflags	@"SHF_BARRIERS=1"
	.align	128
        .global         triton_poi_fused_add_cat_clone_relu_threshold_backward_16
        .type           triton_poi_fused_add_cat_clone_relu_threshold_backward_16,@function
        .size           triton_poi_fused_add_cat_clone_relu_threshold_backward_16,(.L_x_1 - triton_poi_fused_add_cat_clone_relu_threshold_backward_16)
        .other          triton_poi_fused_add_cat_clone_relu_threshold_backward_16,@"STO_CUDA_ENTRY STV_DEFAULT"
triton_poi_fused_add_cat_clone_relu_threshold_backward_16:
.text.triton_poi_fused_add_cat_clone_relu_threshold_backward_16:
[----:B------:R-:W0:Y:S01]  /*0000*/  LDC R1, c[0x0][0x28] ;  /* 0x00000a00ff017b82 */ /* 0x000e220000000800 */
[----:B------:R-:W1:Y:S07]  /*0010*/  S2R R17, SR_CTAID.X ;  /* 0x0000000000117919 */ /* 0x000e6e0000002500 */
[----:B------:R-:W2:Y:S01]  /*0020*/  LDC.64 R12, c[0x0][0x260] ;  /* 0x00009800ff0c7b82 */ /* 0x000ea20000000a00 */
[----:B------:R-:W-:Y:S02]  /*0030*/  CS2R R36, SRZ ;  /* 0x0000000000247805 */ /* 0x000fe4000001ff00 */
[----:B------:R-:W-:Y:S01]  /*0040*/  CS2R R38, SRZ ;  /* 0x0000000000267805 */ /* 0x000fe2000001ff00 */
[----:B------:R-:W3:Y:S01]  /*0050*/  S2R R20, SR_TID.X ;  /* 0x0000000000147919 */ /* 0x000ee20000002100 */
[----:B------:R-:W-:Y:S01]  /*0060*/  ULDC.64 UR6, c[0x0][0x208] ;  /* 0x0000820000067ab9 */ /* 0x000fe20000000a00 */
[----:B------:R-:W4:Y:S01]  /*0070*/  S2R R76, SR_CTAID.Y ;  /* 0x00000000004c7919 */ /* 0x000f220000002600 */
[----:B------:R-:W-:-:S02]  /*0080*/  CS2R R28, SRZ ;  /* 0x00000000001c7805 */ /* 0x000fc4000001ff00 */
[----:B------:R-:W-:Y:S02]  /*0090*/  CS2R R30, SRZ ;  /* 0x00000000001e7805 */ /* 0x000fe4000001ff00 */
[----:B------:R-:W-:Y:S02]  /*00a0*/  CS2R R32, SRZ ;  /* 0x0000000000207805 */ /* 0x000fe4000001ff00 */
[----:B------:R-:W-:Y:S02]  /*00b0*/  CS2R R34, SRZ ;  /* 0x0000000000227805 */ /* 0x000fe4000001ff00 */
[----:B------:R-:W-:Y:S02]  /*00c0*/  CS2R R24, SRZ ;  /* 0x0000000000187805 */ /* 0x000fe4000001ff00 */
[----:B------:R-:W-:Y:S01]  /*00d0*/  CS2R R26, SRZ ;  /* 0x00000000001a7805 */ /* 0x000fe2000001ff00 */
[----:B------:R-:W5:Y:S01]  /*00e0*/  S2UR UR5, SR_CgaCtaId ;  /* 0x00000000000579c3 */ /* 0x000f620000008800 */
[----:B------:R-:W-:-:S07]  /*00f0*/  UMOV UR4, 0x400 ;  /* 0x0000040000047882 */ /* 0x000fce0000000000 */
[----:B------:R-:W5:Y:S08]  /*0100*/  LDC.64 R96, c[0x0][0x220] ;  /* 0x00008800ff607b82 */ /* 0x000f700000000a00 */
[----:B------:R-:W5:Y:S01]  /*0110*/  LDC.64 R88, c[0x0][0x248] ;  /* 0x00009200ff587b82 */ /* 0x000f620000000a00 */
[----:B-1----:R-:W-:Y:S02]  /*0120*/  IMAD.SHL.U32 R17, R17, 0x20, RZ ;  /* 0x0000002011117824 */ /* 0x002fe400078e00ff */
[----:B---3--:R-:W-:Y:S01]  /*0130*/  IMAD.SHL.U32 R0, R20, 0x4, RZ ;  /* 0x0000000414007824 */ /* 0x008fe200078e00ff */
[----:B------:R-:W-:-:S02]  /*0140*/  SHF.R.U32.HI R14, RZ, 0x3, R20 ;  /* 0x00000003ff0e7819 */ /* 0x000fc40000011614 */
[----:B------:R-:W-:Y:S02]  /*0150*/  CS2R R56, SRZ ;  /* 0x0000000000387805 */ /* 0x000fe4000001ff00 */
[----:B------:R-:W-:Y:S01]  /*0160*/  CS2R R58, SRZ ;  /* 0x00000000003a7805 */ /* 0x000fe2000001ff00 */
[----:B----4-:R-:W-:Y:S01]  /*0170*/  IMAD.SHL.U32 R73, R76, 0x80, RZ ;  /* 0x000000804c497824 */ /* 0x010fe200078e00ff */
[----:B------:R-:W-:Y:S02]  /*0180*/  LOP3.LUT R6, R17, 0x1c, R0, 0xf8, !PT ;  /* 0x0000001c11067812 */ /* 0x000fe400078ef800 */
[----:B------:R-:W-:Y:S02]  /*0190*/  CS2R R60, SRZ ;  /* 0x00000000003c7805 */ /* 0x000fe4000001ff00 */
[----:B------:R-:W-:Y:S02]  /*01a0*/  SGXT.U32 R14, R14, 0x5 ;  /* 0x000000050e0e781a */ /* 0x000fe40000000000 */
[----:B------:R-:W-:-:S02]  /*01b0*/  CS2R R62, SRZ ;  /* 0x00000000003e7805 */ /* 0x000fc4000001ff00 */
[----:B------:R-:W-:Y:S01]  /*01c0*/  ISETP.GE.AND P0, PT, R6, 0x400, PT ;  /* 0x000004000600780c */ /* 0x000fe20003f06270 */
[----:B------:R-:W1:Y:S01]  /*01d0*/  LDC.64 R100, c[0x0][0x210] ;  /* 0x00008400ff647b82 */ /* 0x000e620000000a00 */
[----:B------:R-:W-:Y:S02]  /*01e0*/  LOP3.LUT R65, R73, R14, RZ, 0xfc, !PT ;  /* 0x0000000e49417212 */ /* 0x000fe400078efcff */
[----:B------:R-:W-:Y:S02]  /*01f0*/  LOP3.LUT R23, R73, 0x20, R14, 0xfe, !PT ;  /* 0x0000002049177812 */ /* 0x000fe400078efe0e */
[C---:B------:R-:W-:Y:S01]  /*0200*/  ISETP.LT.AND P2, PT, R65.reuse, 0x80, !P0 ;  /* 0x000000804100780c */ /* 0x040fe20004741270 */
[--C-:B------:R-:W-:Y:S01]  /*0210*/  IMAD R3, R65, 0x400, R6.reuse ;  /* 0x0000040041037824 */ /* 0x100fe200078e0206 */
[C---:B------:R-:W-:Y:S01]  /*0220*/  ISETP.LT.AND P1, PT, R23.reuse, 0x80, !P0 ;  /* 0x000000801700780c */ /* 0x040fe20004721270 */
[----:B------:R-:W-:Y:S01]  /*0230*/  IMAD R5, R23, 0x400, R6 ;  /* 0x0000040017057824 */ /* 0x000fe200078e0206 */
[----:B------:R-:W-:Y:S01]  /*0240*/  LOP3.LUT R21, R73, 0x40, R14, 0xfe, !PT ;  /* 0x0000004049157812 */ /* 0x000fe200078efe0e */
[--C-:B--2---:R-:W-:Y:S01]  /*0250*/  IMAD.WIDE R2, R3, 0x4, R12.reuse ;  /* 0x0000000403027825 */ /* 0x104fe200078e020c */
[----:B------:R-:W-:Y:S01]  /*0260*/  P2R R67, PR, RZ, 0x4 ;  /* 0x00000004ff437803 */ /* 0x000fe20000000000 */
[----:B------:R-:W2:Y:S02]  /*0270*/  LDC.64 R98, c[0x0][0x218] ;  /* 0x00008600ff627b82 */ /* 0x000ea40000000a00 */
[----:B------:R-:W-:-:S04]  /*0280*/  IMAD.WIDE R4, R5, 0x4, R12 ;  /* 0x0000000405047825 */ /* 0x000fc800078e020c */
[----:B------:R3:W4:Y:S01]  /*0290*/  @P2 LDG.E.EL.128 R36, desc[UR6][R2.64] ;  /* 0x0000000602242981 */ /* 0x000722000c2e1d00 */
[----:B------:R-:W-:Y:S01]  /*02a0*/  LOP3.LUT R9, R73, 0x60, R14, 0xfe, !PT ;  /* 0x0000006049097812 */ /* 0x000fe200078efe0e */
[----:B------:R-:W1:Y:S01]  /*02b0*/  LDC.64 R94, c[0x0][0x228] ;  /* 0x00008a00ff5e7b82 */ /* 0x000e620000000a00 */
[----:B------:R-:W-:Y:S01]  /*02c0*/  P2R R66, PR, RZ, 0x2 ;  /* 0x00000002ff427803 */ /* 0x000fe20000000000 */
[----:B------:R5:W2:Y:S01]  /*02d0*/  @P1 LDG.E.EL.128 R28, desc[UR6][R4.64] ;  /* 0x00000006041c1981 */ /* 0x000aa2000c2e1d00 */
[----:B------:R-:W-:Y:S01]  /*02e0*/  ISETP.LT.AND P2, PT, R21, 0x80, !P0 ;  /* 0x000000801500780c */ /* 0x000fe20004741270 */
[C-C-:B------:R-:W-:Y:S01]  /*02f0*/  IMAD R7, R9.reuse, 0x400, R6.reuse ;  /* 0x0000040009077824 */ /* 0x140fe200078e0206 */
[----:B------:R-:W-:Y:S01]  /*0300*/  ISETP.LT.AND P1, PT, R9, 0x80, !P0 ;  /* 0x000000800900780c */ /* 0x000fe20004721270 */
[----:B-----5:R-:W-:Y:S01]  /*0310*/  UPRMT UR4, UR5, 0x654, UR4 ;  /* 0x0000065405047896 */ /* 0x020fe20008000004 */
[----:B------:R-:W-:Y:S01]  /*0320*/  LOP3.LUT R17, R17, R14, RZ, 0xfc, !PT ;  /* 0x0000000e11117212 */ /* 0x000fe200078efcff */
[----:B---3--:R-:W-:Y:S01]  /*0330*/  IMAD R3, R21, 0x400, R6 ;  /* 0x0000040015037824 */ /* 0x008fe200078e0206 */
[----:B------:R-:W-:Y:S01]  /*0340*/  P2R R64, PR, RZ, 0x4 ;  /* 0x00000004ff407803 */ /* 0x000fe20000000000 */
[----:B------:R-:W3:Y:S02]  /*0350*/  LDC.64 R92, c[0x0][0x230] ;  /* 0x00008c00ff5c7b82 */ /* 0x000ee40000000a00 */
[----:B------:R-:W-:-:S04]  /*0360*/  IMAD.WIDE R2, R3, 0x4, R12 ;  /* 0x0000000403027825 */ /* 0x000fc800078e020c */
[----:B------:R-:W-:Y:S01]  /*0370*/  IMAD.WIDE R12, R7, 0x4, R12 ;  /* 0x00000004070c7825 */ /* 0x000fe200078e020c */
[----:B------:R5:W3:Y:S01]  /*0380*/  @P2 LDG.E.EL.128 R32, desc[UR6][R2.64] ;  /* 0x0000000602202981 */ /* 0x000ae2000c2e1d00 */
[----:B------:R-:W-:Y:S01]  /*0390*/  P2R R22, PR, RZ, 0x2 ;  /* 0x00000002ff167803 */ /* 0x000fe20000000000 */
[----:B------:R-:W1:Y:S02]  /*03a0*/  LDC.64 R90, c[0x0][0x238] ;  /* 0x00008e00ff5a7b82 */ /* 0x000e640000000a00 */
[----:B------:R5:W3:Y:S01]  /*03b0*/  @P1 LDG.E.EL.128 R24, desc[UR6][R12.64] ;  /* 0x000000060c181981 */ /* 0x000ae2000c2e1d00 */
[C---:B------:R-:W-:Y:S01]  /*03c0*/  IMAD.SHL.U32 R5, R20.reuse, 0x200, RZ ;  /* 0x0000020014057824 */ /* 0x040fe200078e00ff */
[----:B------:R-:W-:Y:S01]  /*03d0*/  ISETP.GE.AND P1, PT, R17, 0x400, PT ;  /* 0x000004001100780c */ /* 0x000fe20003f26270 */
[----:B------:R-:W-:-:S03]  /*03e0*/  IMAD.SHL.U32 R4, R20, 0x10, RZ ;  /* 0x0000001014047824 */ /* 0x000fc600078e00ff */
[----:B------:R-:W-:Y:S01]  /*03f0*/  LOP3.LUT R5, R5, 0xe00, RZ, 0xc0, !PT ;  /* 0x00000e0005057812 */ /* 0x000fe200078ec0ff */
[----:B------:R-:W-:Y:S01]  /*0400*/  IMAD.MOV.U32 R68, RZ, RZ, 0x3e800000 ;  /* 0x3e800000ff447424 */ /* 0x000fe200078e00ff */
[----:B------:R-:W-:Y:S01]  /*0410*/  LOP3.LUT R73, R73, 0x70, R4, 0xf8, !PT ;  /* 0x0000007049497812 */ /* 0x000fe200078ef804 */
[----:B------:R-:W1:Y:S01]  /*0420*/  LDC.64 R86, c[0x0][0x240] ;  /* 0x00009000ff567b82 */ /* 0x000e620000000a00 */
[C---:B------:R-:W-:Y:S02]  /*0430*/  LOP3.LUT R15, R5.reuse, 0x80, RZ, 0xfc, !PT ;  /* 0x00000080050f7812 */ /* 0x040fe400078efcff */
[----:B-----5:R-:W-:Y:S02]  /*0440*/  LOP3.LUT R2, R5, 0xa0, R14, 0xfe, !PT ;  /* 0x000000a005027812 */ /* 0x020fe400078efe0e */
[C---:B------:R-:W-:Y:S02]  /*0450*/  LOP3.LUT R10, R5.reuse, R14, RZ, 0xfc, !PT ;  /* 0x0000000e050a7212 */ /* 0x040fe400078efcff */
[C---:B------:R-:W-:Y:S01]  /*0460*/  LEA.HI R3, R5.reuse, UR4, RZ, 0x1f ;  /* 0x0000000405037c11 */ /* 0x040fe2000f8ff8ff */
[----:B------:R-:W5:Y:S01]  /*0470*/  LDC.64 R84, c[0x0][0x250] ;  /* 0x00009400ff547b82 */ /* 0x000f620000000a00 */
[----:B------:R-:W-:-:S02]  /*0480*/  LOP3.LUT R7, R5, 0x100, RZ, 0xfc, !PT ;  /* 0x0000010005077812 */ /* 0x000fc400078efcff */
[----:B------:R-:W-:Y:S01]  /*0490*/  LOP3.LUT R18, R5, 0x180, RZ, 0xfc, !PT ;  /* 0x0000018005127812 */ /* 0x000fe200078efcff */
[----:B------:R-:W-:Y:S01]  /*04a0*/  IMAD R41, R10, 0x4, R3 ;  /* 0x000000040a297824 */ /* 0x000fe200078e0203 */
[----:B------:R-:W-:Y:S02]  /*04b0*/  SHF.R.U32.HI R15, RZ, 0x3, R15 ;  /* 0x00000003ff0f7819 */ /* 0x000fe4000001160f */
[----:B------:R-:W-:Y:S01]  /*04c0*/  SHF.R.U32.HI R4, RZ, 0x1, R2 ;  /* 0x00000001ff047819 */ /* 0x000fe20000011602 */
[----:B------:R-:W1:Y:S01]  /*04d0*/  LDC.64 R82, c[0x0][0x258] ;  /* 0x00009600ff527b82 */ /* 0x000e620000000a00 */
[----:B------:R-:W-:Y:S02]  /*04e0*/  SHF.R.U32.HI R7, RZ, 0x3, R7 ;  /* 0x00000003ff077819 */ /* 0x000fe40000011607 */
[----:B------:R-:W-:Y:S02]  /*04f0*/  SHF.R.U32.HI R18, RZ, 0x3, R18 ;  /* 0x00000003ff127819 */ /* 0x000fe40000011612 */
[----:B------:R-:W-:-:S02]  /*0500*/  LEA R3, R15, UR4, 0x2 ;  /* 0x000000040f037c11 */ /* 0x000fc4000f8e10ff */
[----:B------:R-:W-:Y:S02]  /*0510*/  LOP3.LUT R4, R4, 0x740, RZ, 0xc0, !PT ;  /* 0x0000074004047812 */ /* 0x000fe400078ec0ff */
[----:B------:R-:W-:Y:S01]  /*0520*/  LEA R11, R7, UR4, 0x2 ;  /* 0x00000004070b7c11 */ /* 0x000fe2000f8e10ff */
[----:B------:R-:W-:Y:S01]  /*0530*/  IMAD R8, R10, 0x4, R3 ;  /* 0x000000040a087824 */ /* 0x000fe200078e0203 */
[----:B0-----:R-:W-:Y:S01]  /*0540*/  LEA R13, R18, UR4, 0x2 ;  /* 0x00000004120d7c11 */ /* 0x001fe2000f8e10ff */
[----:B------:R-:W-:Y:S01]  /*0550*/  VIADD R3, R4, UR4 ;  /* 0x0000000404037c36 */ /* 0x000fe20008000000 */
[----:B------:R-:W-:Y:S01]  /*0560*/  LOP3.LUT R4, R5, 0x120, R14, 0xfe, !PT ;  /* 0x0000012005047812 */ /* 0x000fe200078efe0e */
[C---:B------:R-:W-:Y:S01]  /*0570*/  IMAD R11, R10.reuse, 0x4, R11 ;  /* 0x000000040a0b7824 */ /* 0x040fe200078e020b */
[----:B------:R-:W-:Y:S01]  /*0580*/  LOP3.LUT R19, R5, 0x1a0, R14, 0xfe, !PT ;  /* 0x000001a005137812 */ /* 0x000fe200078efe0e */
[C---:B------:R-:W-:Y:S01]  /*0590*/  IMAD R16, R10.reuse, 0x4, R13 ;  /* 0x000000040a107824 */ /* 0x040fe200078e020d */
[----:B------:R-:W-:Y:S01]  /*05a0*/  LOP3.LUT R12, R5, 0xc0, R14, 0xfe, !PT ;  /* 0x000000c0050c7812 */ /* 0x000fe200078efe0e */
[----:B------:R-:W-:Y:S01]  /*05b0*/  IMAD R40, R10, 0x4, R3 ;  /* 0x000000040a287824 */ /* 0x000fe200078e0203 */
[----:B------:R-:W-:-:S02]  /*05c0*/  LOP3.LUT R3, R5, 0x140, R14, 0xfe, !PT ;  /* 0x0000014005037812 */ /* 0x000fc400078efe0e */
[----:B------:R-:W-:Y:S02]  /*05d0*/  LOP3.LUT R13, R5, 0x1c0, R14, 0xfe, !PT ;  /* 0x000001c0050d7812 */ /* 0x000fe400078efe0e */
[----:B------:R-:W-:Y:S01]  /*05e0*/  ISETP.LT.AND P4, PT, R73, 0x80, !P1 ;  /* 0x000000804900780c */ /* 0x000fe20004f81270 */
[----:B----4-:R0:W-:Y:S04]  /*05f0*/  STS [R41], R36 ;  /* 0x0000002429007388 */ /* 0x0101e80000000800 */
[----:B------:R4:W-:Y:S04]  /*0600*/  STS [R8+0x200], R37 ;  /* 0x0002002508007388 */ /* 0x0009e80000000800 */
[----:B------:R1:W-:Y:S01]  /*0610*/  STS [R11+0x400], R38 ;  /* 0x000400260b007388 */ /* 0x0003e20000000800 */
[----:B0-----:R-:W-:-:S03]  /*0620*/  SHF.R.U32.HI R36, RZ, 0x1, R4 ;  /* 0x00000001ff247819 */ /* 0x001fc60000011604 */
[----:B------:R0:W-:Y:S01]  /*0630*/  STS [R16+0x600], R39 ;  /* 0x0006002710007388 */ /* 0x0001e20000000800 */
[----:B----4-:R-:W-:-:S03]  /*0640*/  SHF.R.U32.HI R8, RZ, 0x1, R19 ;  /* 0x00000001ff087819 */ /* 0x010fc60000011613 */
[----:B--2---:R2:W-:Y:S01]  /*0650*/  STS [R41+0x80], R28 ;  /* 0x0000801c29007388 */ /* 0x0045e20000000800 */
[----:B------:R-:W-:Y:S02]  /*0660*/  LOP3.LUT R36, R36, 0x780, RZ, 0xc0, !PT ;  /* 0x0000078024247812 */ /* 0x000fe400078ec0ff */
[----:B-1----:R-:W-:Y:S01]  /*0670*/  SHF.R.U32.HI R11, RZ, 0x1, R12 ;  /* 0x00000001ff0b7819 */ /* 0x002fe2000001160c */
[----:B------:R1:W-:Y:S01]  /*0680*/  STS [R40+0x280], R29 ;  /* 0x0002801d28007388 */ /* 0x0003e20000000800 */
[----:B------:R-:W-:Y:S02]  /*0690*/  SHF.R.U32.HI R37, RZ, 0x1, R3 ;  /* 0x00000001ff257819 */ /* 0x000fe40000011603 */
[----:B------:R-:W-:Y:S02]  /*06a0*/  LOP3.LUT R8, R8, 0x7c0, RZ, 0xc0, !PT ;  /* 0x000007c008087812 */ /* 0x000fe400078ec0ff */
[----:B0-----:R-:W-:Y:S01]  /*06b0*/  LOP3.LUT R16, R11, 0x740, RZ, 0xc0, !PT ;  /* 0x000007400b107812 */ /* 0x001fe200078ec0ff */
[----:B------:R-:W-:Y:S01]  /*06c0*/  VIADD R11, R36, UR4 ;  /* 0x00000004240b7c36 */ /* 0x000fe20008000000 */
[----:B--2---:R-:W-:-:S02]  /*06d0*/  LOP3.LUT R28, R37, 0x780, RZ, 0xc0, !PT ;  /* 0x00000780251c7812 */ /* 0x004fc400078ec0ff */
[----:B-1----:R-:W-:Y:S01]  /*06e0*/  SHF.R.U32.HI R29, RZ, 0x1, R13 ;  /* 0x00000001ff1d7819 */ /* 0x002fe2000001160d */
[----:B------:R-:W-:Y:S02]  /*06f0*/  VIADD R37, R16, UR4 ;  /* 0x0000000410257c36 */ /* 0x000fe40008000000 */
[----:B------:R-:W-:Y:S01]  /*0700*/  IMAD R11, R10, 0x4, R11 ;  /* 0x000000040a0b7824 */ /* 0x000fe200078e020b */
[----:B------:R-:W-:Y:S01]  /*0710*/  LOP3.LUT R36, R29, 0x7c0, RZ, 0xc0, !PT ;  /* 0x000007c01d247812 */ /* 0x000fe200078ec0ff */
[----:B------:R-:W-:Y:S01]  /*0720*/  VIADD R29, R8, UR4 ;  /* 0x00000004081d7c36 */ /* 0x000fe20008000000 */
[----:B------:R-:W-:Y:S01]  /*0730*/  SHF.R.S32.HI R8, RZ, 0x1f, R73 ;  /* 0x0000001fff087819 */ /* 0x000fe20000011449 */
[----:B------:R-:W-:Y:S01]  /*0740*/  VIADD R39, R28, UR4 ;  /* 0x000000041c277c36 */ /* 0x000fe20008000000 */
[----:B------:R0:W-:Y:S01]  /*0750*/  STS [R11+0x480], R30 ;  /* 0x0004801e0b007388 */ /* 0x0001e20000000800 */
[----:B------:R-:W-:Y:S01]  /*0760*/  VIADD R43, R36, UR4 ;  /* 0x00000004242b7c36 */ /* 0x000fe20008000000 */
[----:B------:R-:W-:Y:S01]  /*0770*/  LEA.HI R70, R8, R73, RZ, 0x5 ;  /* 0x0000004908467211 */ /* 0x000fe200078f28ff */
[C---:B------:R-:W-:Y:S01]  /*0780*/  IMAD R16, R10.reuse, 0x4, R29 ;  /* 0x000000040a107824 */ /* 0x040fe200078e021d */
[----:B------:R-:W-:Y:S01]  /*0790*/  LOP3.LUT R8, R5, 0x160, R14, 0xfe, !PT ;  /* 0x0000016005087812 */ /* 0x000fe200078efe0e */
[----:B------:R-:W-:-:S02]  /*07a0*/  IMAD R28, R10, 0x4, R37 ;  /* 0x000000040a1c7824 */ /* 0x000fc400078e0225 */
[C---:B------:R-:W-:Y:S01]  /*07b0*/  IMAD R39, R10.reuse, 0x4, R39 ;  /* 0x000000040a277824 */ /* 0x040fe200078e0227 */
[----:B------:R1:W-:Y:S01]  /*07c0*/  STS [R16+0x680], R31 ;  /* 0x0006801f10007388 */ /* 0x0003e20000000800 */
[----:B------:R-:W-:Y:S01]  /*07d0*/  IMAD R36, R10, 0x4, R43 ;  /* 0x000000040a247824 */ /* 0x000fe200078e022b */
[----:B0-----:R-:W-:Y:S02]  /*07e0*/  LOP3.LUT R11, R5, 0xe0, R14, 0xfe, !PT ;  /* 0x000000e0050b7812 */ /* 0x001fe400078efe0e */
[----:B---3--:R-:W-:Y:S01]  /*07f0*/  STS [R41+0x100], R32 ;  /* 0x0001002029007388 */ /* 0x008fe20000000800 */
[----:B------:R-:W-:-:S03]  /*0800*/  LOP3.LUT R14, R5, 0x1e0, R14, 0xfe, !PT ;  /* 0x000001e0050e7812 */ /* 0x000fc600078efe0e */
[----:B------:R0:W-:Y:S01]  /*0810*/  STS [R28+0x300], R33 ;  /* 0x000300211c007388 */ /* 0x0001e20000000800 */
[----:B------:R-:W-:Y:S02]  /*0820*/  SHF.R.U32.HI R29, RZ, 0x1, R14 ;  /* 0x00000001ff1d7819 */ /* 0x000fe4000001160e */
[----:B-1----:R-:W-:Y:S01]  /*0830*/  LOP3.LUT R16, R70, 0xffffffe0, RZ, 0xc0, !PT ;  /* 0xffffffe046107812 */ /* 0x002fe200078ec0ff */
[----:B------:R-:W-:Y:S01]  /*0840*/  STS [R39+0x500], R34 ;  /* 0x0005002227007388 */ /* 0x000fe20000000800 */
[----:B------:R-:W-:-:S03]  /*0850*/  LOP3.LUT R30, R29, 0x7c0, RZ, 0xc0, !PT ;  /* 0x000007c01d1e7812 */ /* 0x000fc600078ec0ff */
[----:B------:R-:W-:Y:S01]  /*0860*/  STS [R36+0x700], R35 ;  /* 0x0007002324007388 */ /* 0x000fe20000000800 */
[----:B------:R-:W-:Y:S01]  /*0870*/  IMAD.IADD R16, R73, 0x1, -R16 ;  /* 0x0000000149107824 */ /* 0x000fe200078e0a10 */
[----:B0-----:R-:W-:Y:S01]  /*0880*/  SHF.R.U32.HI R28, RZ, 0x1, R11 ;  /* 0x00000001ff1c7819 */ /* 0x001fe2000001160b */
[----:B------:R-:W-:Y:S01]  /*0890*/  VIADD R33, R30, UR4 ;  /* 0x000000041e217c36 */ /* 0x000fe20008000000 */
[----:B------:R0:W-:Y:S02]  /*08a0*/  STS [R41+0x180], R24 ;  /* 0x0001801829007388 */ /* 0x0001e40000000800 */
[----:B------:R-:W-:Y:S01]  /*08b0*/  LOP3.LUT R28, R28, 0x740, RZ, 0xc0, !PT ;  /* 0x000007401c1c7812 */ /* 0x000fe200078ec0ff */
[----:B------:R-:W-:Y:S01]  /*08c0*/  IMAD R30, R10, 0x4, R33 ;  /* 0x000000040a1e7824 */ /* 0x000fe200078e0221 */
[----:B------:R-:W-:-:S03]  /*08d0*/  ISETP.LT.AND P2, PT, R16, 0x10, !P1 ;  /* 0x000000101000780c */ /* 0x000fc60004f41270 */
[----:B------:R-:W-:Y:S01]  /*08e0*/  VIADD R29, R28, UR4 ;  /* 0x000000041c1d7c36 */ /* 0x000fe20008000000 */
[----:B------:R-:W-:Y:S02]  /*08f0*/  ISETP.LT.AND P2, PT, R73, 0x80, P2 ;  /* 0x000000804900780c */ /* 0x000fe40001741270 */
[----:B0-----:R-:W-:-:S04]  /*0900*/  SHF.R.U32.HI R24, RZ, 0x1, R8 ;  /* 0x00000001ff187819 */ /* 0x001fc80000011608 */
[----:B------:R-:W-:-:S05]  /*0910*/  LOP3.LUT R24, R24, 0x780, RZ, 0xc0, !PT ;  /* 0x0000078018187812 */ /* 0x000fca00078ec0ff */
[----:B------:R-:W-:Y:S02]  /*0920*/  VIADD R31, R24, UR4 ;  /* 0x00000004181f7c36 */ /* 0x000fe40008000000 */
[C---:B------:R-:W-:Y:S02]  /*0930*/  IMAD R24, R10.reuse, 0x4, R29 ;  /* 0x000000040a187824 */ /* 0x040fe400078e021d */
[----:B------:R-:W-:Y:S01]  /*0940*/  IMAD R31, R10, 0x4, R31 ;  /* 0x000000040a1f7824 */ /* 0x000fe200078e021f */
[C---:B------:R-:W-:Y:S01]  /*0950*/  ISETP.GT.AND P1, PT, R16.reuse, 0xf, P4 ;  /* 0x0000000f1000780c */ /* 0x040fe20002724270 */
[C---:B------:R-:W-:Y:S01]  /*0960*/  IMAD.WIDE R28, R16.reuse, 0x4, R96 ;  /* 0x00000004101c7825 */ /* 0x040fe200078e0260 */
[----:B------:R0:W-:Y:S04]  /*0970*/  STS [R24+0x380], R25 ;  /* 0x0003801918007388 */ /* 0x0001e80000000800 */
[----:B------:R-:W-:Y:S04]  /*0980*/  STS [R31+0x580], R26 ;  /* 0x0005801a1f007388 */ /* 0x000fe80000000800 */
[----:B------:R1:W-:Y:S01]  /*0990*/  STS [R30+0x780], R27 ;  /* 0x0007801b1e007388 */ /* 0x0003e20000000800 */
[----:B------:R-:W-:Y:S01]  /*09a0*/  BAR.SYNC.DEFER_BLOCKING 0x0 ;  /* 0x0000000000007b1d */ /* 0x000fe20000010000 */
[----:B0-----:R-:W-:-:S05]  /*09b0*/  IMAD.WIDE R24, R16, 0x4, R88 ;  /* 0x0000000410187825 */ /* 0x001fca00078e0258 */
[----:B------:R-:W2:Y:S01]  /*09c0*/  @P2 LDG.E.EL.128 R56, desc[UR6][R28.64] ;  /* 0x000000061c382981 */ /* 0x000ea2000c2e1d00 */
[----:B------:R-:W-:Y:S02]  /*09d0*/  CS2R R52, SRZ ;  /* 0x0000000000347805 */ /* 0x000fe4000001ff00 */
[----:B------:R-:W-:Y:S02]  /*09e0*/  CS2R R54, SRZ ;  /* 0x0000000000367805 */ /* 0x000fe4000001ff00 */
[----:B------:R-:W-:Y:S01]  /*09f0*/  P2R R69, PR, RZ, 0x10 ;  /* 0x00000010ff457803 */ /* 0x000fe20000000000 */
[----:B------:R0:W3:Y:S01]  /*0a00*/  @P1 LDG.E.EL.128 R60, desc[UR6][R24.64+-0x40] ;  /* 0xffffc006183c1981 */ /* 0x0000e2000c2e1d00 */
[----:B------:R-:W-:-:S05]  /*0a10*/  SHF.R.S32.HI R70, RZ, 0x5, R70 ;  /* 0x00000005ff467819 */ /* 0x000fca0000011446 */
[----:B------:R-:W-:-:S04]  /*0a20*/  IMAD R77, R70, 0x400, R17 ;  /* 0x00000400464d7824 */ /* 0x000fc800078e0211 */
[----:B------:R-:W-:Y:S01]  /*0a30*/  IMAD.SHL.U32 R77, R77, 0x10, RZ ;  /* 0x000000104d4d7824 */ /* 0x000fe200078e00ff */
[----:B0-----:R-:W-:-:S03]  /*0a40*/  CS2R R24, SRZ ;  /* 0x0000000000187805 */ /* 0x001fc6000001ff00 */
[C---:B------:R-:W-:Y:S01]  /*0a50*/  IMAD.IADD R47, R16.reuse, 0x1, R77 ;  /* 0x00000001102f7824 */ /* 0x040fe200078e024d */
[----:B------:R-:W-:Y:S02]  /*0a60*/  CS2R R28, SRZ ;  /* 0x00000000001c7805 */ /* 0x000fe4000001ff00 */
[----:B-1----:R-:W-:Y:S01]  /*0a70*/  CS2R R30, SRZ ;  /* 0x00000000001e7805 */ /* 0x002fe2000001ff00 */
[----:B------:R-:W-:-:S04]  /*0a80*/  IMAD.WIDE R42, R16, 0x4, R98 ;  /* 0x00000004102a7825 */ /* 0x000fc800078e0262 */
[----:B------:R-:W-:Y:S01]  /*0a90*/  IMAD.WIDE R40, R47, 0x4, R100 ;  /* 0x000000042f287825 */ /* 0x000fe200078e0264 */
[----:B------:R-:W4:Y:S01]  /*0aa0*/  @P2 LDG.E.EL.128 R28, desc[UR6][R42.64] ;  /* 0x000000062a1c2981 */ /* 0x000f22000c2e1d00 */
[----:B------:R-:W-:Y:S02]  /*0ab0*/  CS2R R34, SRZ ;  /* 0x0000000000227805 */ /* 0x000fe4000001ff00 */
[----:B------:R-:W-:Y:S02]  /*0ac0*/  CS2R R36, SRZ ;  /* 0x0000000000247805 */ /* 0x000fe4000001ff00 */
[----:B------:R-:W-:Y:S01]  /*0ad0*/  CS2R R38, SRZ ;  /* 0x0000000000267805 */ /* 0x000fe2000001ff00 */
[----:B------:R-:W-:Y:S01]  /*0ae0*/  IMAD.WIDE R44, R16, 0x4, R94 ;  /* 0x00000004102c7825 */ /* 0x000fe200078e025e */
[----:B--2---:R-:W-:Y:S02]  /*0af0*/  SEL R26, R57, RZ, P2 ;  /* 0x000000ff391a7207 */ /* 0x004fe40001000000 */
[----:B------:R-:W-:-:S02]  /*0b00*/  SEL R32, R56, RZ, P2 ;  /* 0x000000ff38207207 */ /* 0x000fc40001000000 */
[----:B---3--:R-:W-:Y:S01]  /*0b10*/  SEL R27, R60, RZ, P1 ;  /* 0x000000ff3c1b7207 */ /* 0x008fe20000800000 */
[----:B------:R-:W-:Y:S02]  /*0b20*/  FADD R26, R26, 9.9999997473787516356e-06 ;  /* 0x3727c5ac1a1a7421 */ /* 0x000fe40000000000 */
[----:B------:R-:W-:Y:S02]  /*0b30*/  FADD R32, R32, 9.9999997473787516356e-06 ;  /* 0x3727c5ac20207421 */ /* 0x000fe40000000000 */
[----:B------:R-:W-:Y:S01]  /*0b40*/  FADD R27, R27, 9.9999997473787516356e-06 ;  /* 0x3727c5ac1b1b7421 */ /* 0x000fe20000000000 */
[----:B------:R-:W-:Y:S08]  /*0b50*/  MUFU.SQRT R80, R26 ;  /* 0x0000001a00507308 */ /* 0x000ff00000002000 */
[----:B------:R0:W-:Y:S08]  /*0b60*/  MUFU.SQRT R81, R27 ;  /* 0x0000001b00517308 */ /* 0x0001f00000002000 */
[----:B------:R1:W2:Y:S01]  /*0b70*/  MUFU.SQRT R46, R32 ;  /* 0x00000020002e7308 */ /* 0x0002a20000002000 */
[----:B0-----:R-:W-:-:S06]  /*0b80*/  CS2R R26, SRZ ;  /* 0x00000000001a7805 */ /* 0x001fcc000001ff00 */
[----:B------:R0:W3:Y:S01]  /*0b90*/  @P2 LDG.E.EL.128 R24, desc[UR6][R40.64] ;  /* 0x0000000628182981 */ /* 0x0000e2000c2e1d00 */
[----:B-1----:R-:W-:-:S06]  /*0ba0*/  CS2R R32, SRZ ;  /* 0x0000000000207805 */ /* 0x002fcc000001ff00 */
[----:B------:R-:W3:Y:S01]  /*0bb0*/  @P2 LDG.E.EL.128 R32, desc[UR6][R44.64] ;  /* 0x000000062c202981 */ /* 0x000ee2000c2e1d00 */
[----:B--2---:R-:W-:Y:S01]  /*0bc0*/  FSETP.GT.AND P3, PT, R46, 8.50705917302346158658e+37, PT ;  /* 0x7e8000002e00780b */ /* 0x004fe20003f64000 */
[----:B0-----:R-:W-:Y:S01]  /*0bd0*/  IMAD.WIDE R40, R16, 0x4, R92 ;  /* 0x0000000410287825 */ /* 0x001fe200078e025c */
[----:B------:R-:W-:Y:S02]  /*0be0*/  FSETP.GEU.AND P0, PT, R46, 1.175494350822287508e-38, PT ;  /* 0x008000002e00780b */ /* 0x000fe40003f0e000 */
[----:B------:R-:W-:Y:S02]  /*0bf0*/  FSEL R49, R68, 1, P3 ;  /* 0x3f80000044317808 */ /* 0x000fe40001800000 */
[----:B------:R0:W2:Y:S07]  /*0c00*/  @P2 LDG.E.EL.128 R36, desc[UR6][R40.64] ;  /* 0x0000000628242981 */ /* 0x0000ae000c2e1d00 */
[----:B------:R-:W-:-:S04]  /*0c10*/  @P3 FMUL R46, R46, 0.25 ;  /* 0x3e8000002e2e3820 */ /* 0x000fc80000400000 */
[----:B------:R-:W-:-:S06]  /*0c20*/  @!P0 FMUL R46, R46, 16777216 ;  /* 0x4b8000002e2e8820 */ /* 0x000fcc0000400000 */
[----:B------:R-:W1:Y:S01]  /*0c30*/  MUFU.RCP R46, R46 ;  /* 0x0000002e002e7308 */ /* 0x000e620000001000 */
[----:B----4-:R-:W-:Y:S01]  /*0c40*/  SEL R43, R28, RZ, P2 ;  /* 0x000000ff1c2b7207 */ /* 0x010fe20001000000 */
[----:B------:R-:W-:Y:S01]  /*0c50*/  @!P0 FMUL R49, R49, 16777216 ;  /* 0x4b80000031318820 */ /* 0x000fe20000400000 */
[----:B------:R-:W-:Y:S01]  /*0c60*/  VIADD R57, R47, 0xfffffff0 ;  /* 0xfffffff02f397836 */ /* 0x000fe20000000000 */
[----:B0-----:R-:W-:Y:S02]  /*0c70*/  CS2R R40, SRZ ;  /* 0x0000000000287805 */ /* 0x001fe4000001ff00 */
[----:B------:R-:W-:Y:S01]  /*0c80*/  CS2R R44, SRZ ;  /* 0x00000000002c7805 */ /* 0x000fe2000001ff00 */
[----:B------:R-:W-:-:S04]  /*0c90*/  IMAD.WIDE R78, R16, 0x4, R86 ;  /* 0x00000004104e7825 */ /* 0x000fc800078e0256 */
[----:B------:R-:W-:-:S04]  /*0ca0*/  IMAD.WIDE R56, R57, 0x4, R90 ;  /* 0x0000000439387825 */ /* 0x000fc800078e025a */
[----:B-----5:R-:W-:Y:S01]  /*0cb0*/  IMAD.WIDE R74, R16, 0x4, R84 ;  /* 0x00000004104a7825 */ /* 0x020fe200078e0254 */
[----:B---3--:R-:W-:-:S05]  /*0cc0*/  SEL R24, R24, RZ, P2 ;  /* 0x000000ff18187207 */ /* 0x008fca0001000000 */
[----:B------:R-:W-:Y:S01]  /*0cd0*/  FADD R51, R24, -R43 ;  /* 0x8000002b18337221 */ /* 0x000fe20000000000 */
[----:B-1----:R-:W-:Y:S01]  /*0ce0*/  FMUL R24, R46, R49 ;  /* 0x000000312e187220 */ /* 0x002fe20000400000 */
[----:B------:R-:W-:-:S03]  /*0cf0*/  SEL R43, R32, RZ, P2 ;  /* 0x000000ff202b7207 */ /* 0x000fc60001000000 */
[----:B------:R-:W-:Y:S01]  /*0d00*/  FMUL R24, R24, R51 ;  /* 0x0000003318187220 */ /* 0x000fe20000400000 */
[----:B--2---:R-:W-:Y:S02]  /*0d10*/  SEL R36, R36, RZ, P2 ;  /* 0x000000ff24247207 */ /* 0x004fe40001000000 */
[----:B------:R-:W-:-:S03]  /*0d20*/  CS2R R46, SRZ ;  /* 0x00000000002e7805 */ /* 0x000fc6000001ff00 */
[----:B------:R-:W-:Y:S01]  /*0d30*/  FFMA R24, R43, R24, R36 ;  /* 0x000000182b187223 */ /* 0x000fe20000000024 */
[----:B------:R-:W-:Y:S02]  /*0d40*/  CS2R R42, SRZ ;  /* 0x00000000002a7805 */ /* 0x000fe4000001ff00 */
[----:B------:R-:W2:Y:S01]  /*0d50*/  @P1 LDG.E.EL.128 R44, desc[UR6][R78.64+-0x40] ;  /* 0xffffc0064e2c1981 */ /* 0x000ea2000c2e1d00 */
[----:B------:R-:W-:-:S03]  /*0d60*/  CS2R R48, SRZ ;  /* 0x0000000000307805 */ /* 0x000fc6000001ff00 */
[----:B------:R0:W3:Y:S01]  /*0d70*/  @P1 LDG.E.EL.128 R40, desc[UR6][R56.64] ;  /* 0x0000000638281981 */ /* 0x0000e2000c2e1d00 */
[----:B------:R-:W-:-:S06]  /*0d80*/  CS2R R50, SRZ ;  /* 0x0000000000327805 */ /* 0x000fcc000001ff00 */
[----:B------:R1:W4:Y:S01]  /*0d90*/  @P1 LDG.E.EL.128 R48, desc[UR6][R74.64+-0x40] ;  /* 0xffffc0064a301981 */ /* 0x000322000c2e1d00 */
[----:B0-----:R-:W-:-:S05]  /*0da0*/  IMAD.WIDE R56, R16, 0x4, R82 ;  /* 0x0000000410387825 */ /* 0x001fca00078e0252 */
[----:B------:R-:W5:Y:S01]  /*0db0*/  @P1 LDG.E.EL.128 R52, desc[UR6][R56.64+-0x40] ;  /* 0xffffc00638341981 */ /* 0x000f62000c2e1d00 */
[C---:B------:R-:W-:Y:S02]  /*0dc0*/  FSETP.GT.AND P4, PT, R81.reuse, 8.50705917302346158658e+37, PT ;  /* 0x7e8000005100780b */ /* 0x040fe40003f84000 */
[----:B------:R-:W-:-:S11]  /*0dd0*/  FSETP.GEU.AND P3, PT, R81, 1.175494350822287508e-38, PT ;  /* 0x008000005100780b */ /* 0x000fd60003f6e000 */
[----:B------:R-:W-:-:S04]  /*0de0*/  @P4 FMUL R81, R81, 0.25 ;  /* 0x3e80000051514820 */ /* 0x000fc80000400000 */
[----:B------:R-:W-:-:S06]  /*0df0*/  @!P3 FMUL R81, R81, 16777216 ;  /* 0x4b8000005151b820 */ /* 0x000fcc0000400000 */
[----:B------:R-:W1:Y:S01]  /*0e00*/  MUFU.RCP R81, R81 ;  /* 0x0000005100517308 */ /* 0x000e620000001000 */
[----:B------:R-:W-:Y:S02]  /*0e10*/  FSEL R72, R68, 1, P4 ;  /* 0x3f80000044487808 */ /* 0x000fe40002000000 */
[----:B------:R-:W-:-:S03]  /*0e20*/  FSETP.GEU.AND P0, PT, R24, RZ, PT ;  /* 0x000000ff1800720b */ /* 0x000fc60003f0e000 */
[----:B------:R-:W-:Y:S01]  /*0e30*/  @!P3 FMUL R72, R72, 16777216 ;  /* 0x4b8000004848b820 */ /* 0x000fe20000400000 */
[----:B------:R-:W-:Y:S02]  /*0e40*/  FSEL R71, R24, RZ, P0 ;  /* 0x000000ff18477208 */ /* 0x000fe40000000000 */
[----:B------:R-:W-:Y:S01]  /*0e50*/  ISETP.GE.AND P0, PT, R16, 0x10, PT ;  /* 0x000000101000780c */ /* 0x000fe20003f06270 */
[----:B-1----:R-:W-:Y:S01]  /*0e60*/  FMUL R75, R81, R72 ;  /* 0x00000048514b7220 */ /* 0x002fe20000400000 */
[----:B------:R-:W-:Y:S02]  /*0e70*/  SEL R32, R61, RZ, P1 ;  /* 0x000000ff3d207207 */ /* 0x000fe40000800000 */
[----:B------:R-:W-:-:S03]  /*0e80*/  FSETP.GT.AND P4, PT, R80, 8.50705917302346158658e+37, PT ;  /* 0x7e8000005000780b */ /* 0x000fc60003f84000 */
[----:B------:R-:W-:-:S04]  /*0e90*/  FADD R32, R32, 9.9999997473787516356e-06 ;  /* 0x3727c5ac20207421 */ /* 0x000fc80000000000 */
[----:B------:R-:W0:Y:S01]  /*0ea0*/  MUFU.SQRT R36, R32 ;  /* 0x0000002000247308 */ /* 0x000e220000002000 */
[----:B------:R-:W-:Y:S02]  /*0eb0*/  FSETP.GEU.AND P5, PT, R80, 1.175494350822287508e-38, PT ;  /* 0x008000005000780b */ /* 0x000fe40003fae000 */
[----:B------:R-:W-:-:S03]  /*0ec0*/  FSEL R60, R68, 1, P4 ;  /* 0x3f800000443c7808 */ /* 0x000fc60002000000 */
[----:B------:R-:W-:Y:S01]  /*0ed0*/  @P4 FMUL R80, R80, 0.25 ;  /* 0x3e80000050504820 */ /* 0x000fe20000400000 */
[----:B------:R-:W-:Y:S02]  /*0ee0*/  P2R R102, PR, RZ, 0x20 ;  /* 0x00000020ff667803 */ /* 0x000fe40000000000 */
[----:B0-----:R-:W-:-:S04]  /*0ef0*/  FSETP.GT.AND P6, PT, R36, 8.50705917302346158658e+37, PT ;  /* 0x7e8000002400780b */ /* 0x001fc80003fc4000 */
[----:B------:R-:W-:Y:S02]  /*0f00*/  FSEL R61, R68, 1, P6 ;  /* 0x3f800000443d7808 */ /* 0x000fe40003000000 */
[----:B------:R-:W-:Y:S02]  /*0f10*/  SEL R25, R25, RZ, P2 ;  /* 0x000000ff19197207 */ /* 0x000fe40001000000 */
[----:B------:R-:W-:Y:S02]  /*0f20*/  SEL R33, R33, RZ, P2 ;  /* 0x000000ff21217207 */ /* 0x000fe40001000000 */
[----:B------:R-:W-:Y:S02]  /*0f30*/  SEL R32, R37, RZ, P2 ;  /* 0x000000ff25207207 */ /* 0x000fe40001000000 */
[----:B------:R-:W-:Y:S02]  /*0f40*/  SEL R26, R26, RZ, P2 ;  /* 0x000000ff1a1a7207 */ /* 0x000fe40001000000 */
[----:B------:R-:W-:-:S02]  /*0f50*/  SEL R38, R38, RZ, P2 ;  /* 0x000000ff26267207 */ /* 0x000fc40001000000 */
[----:B------:R-:W-:Y:S02]  /*0f60*/  SHF.R.S32.HI R74, RZ, 0x18, R76 ;  /* 0x00000018ff4a7819 */ /* 0x000fe4000001144c */
[----:B------:R-:W-:Y:S02]  /*0f70*/  LOP3.LUT R81, R73, 0x4, RZ, 0xfc, !PT ;  /* 0x0000000449517812 */ /* 0x000fe400078efcff */
[----:B------:R-:W-:Y:S02]  /*0f80*/  SGXT R74, R74, 0x1 ;  /* 0x000000014a4a781a */ /* 0x000fe40000000200 */
[----:B--2---:R-:W-:Y:S02]  /*0f90*/  SEL R79, R44, RZ, P1 ;  /* 0x000000ff2c4f7207 */ /* 0x004fe40000800000 */
[----:B---3--:R-:W-:-:S05]  /*0fa0*/  SEL R40, R40, RZ, P1 ;  /* 0x000000ff28287207 */ /* 0x008fca0000800000 */
[----:B------:R-:W-:-:S04]  /*0fb0*/  FADD R24, R40, -R79 ;  /* 0x8000004f28187221 */ /* 0x000fc80000000000 */
[----:B------:R-:W-:Y:S01]  /*0fc0*/  FMUL R24, R24, R75 ;  /* 0x0000004b18187220 */ /* 0x000fe20000400000 */
[----:B----4-:R-:W-:Y:S02]  /*0fd0*/  SEL R75, R48, RZ, P1 ;  /* 0x000000ff304b7207 */ /* 0x010fe40000800000 */
[----:B-----5:R-:W-:-:S05]  /*0fe0*/  SEL R52, R52, RZ, P1 ;  /* 0x000000ff34347207 */ /* 0x020fca0000800000 */
[----:B------:R-:W-:-:S05]  /*0ff0*/  FFMA R24, R75, R24, R52 ;  /* 0x000000184b187223 */ /* 0x000fca0000000034 */
[----:B------:R-:W-:-:S04]  /*1000*/  FSETP.GEU.AND P3, PT, R24, RZ, PT ;  /* 0x000000ff1800720b */ /* 0x000fc80003f6e000 */
[----:B------:R-:W-:Y:S02]  /*1010*/  @P0 FSEL R71, R24, RZ, P3 ;  /* 0x000000ff18470208 */ /* 0x000fe40001800000 */
[----:B------:R-:W-:-:S05]  /*1020*/  SEL R24, R58, RZ, P2 ;  /* 0x000000ff3a187207 */ /* 0x000fca0001000000 */
[----:B------:R-:W-:-:S04]  /*1030*/  FADD R24, R24, 9.9999997473787516356e-06 ;  /* 0x3727c5ac18187421 */ /* 0x000fc80000000000 */
[----:B------:R0:W1:Y:S02]  /*1040*/  MUFU.SQRT R28, R24 ;  /* 0x00000018001c7308 */ /* 0x0000640000002000 */
[----:B0-----:R-:W-:-:S05]  /*1050*/  SEL R24, R62, RZ, P1 ;  /* 0x000000ff3e187207 */ /* 0x001fca0000800000 */
[----:B------:R-:W-:-:S04]  /*1060*/  FADD R24, R24, 9.9999997473787516356e-06 ;  /* 0x3727c5ac18187421 */ /* 0x000fc80000000000 */
[----:B------:R-:W0:Y:S01]  /*1070*/  MUFU.SQRT R40, R24 ;  /* 0x0000001800287308 */ /* 0x000e220000002000 */
[C---:B-1----:R-:W-:Y:S02]  /*1080*/  FSETP.GT.AND P4, PT, R28.reuse, 8.50705917302346158658e+37, PT ;  /* 0x7e8000001c00780b */ /* 0x042fe40003f84000 */
[----:B------:R-:W-:Y:S02]  /*1090*/  FSETP.GEU.AND P3, PT, R28, 1.175494350822287508e-38, PT ;  /* 0x008000001c00780b */ /* 0x000fe40003f6e000 */
[----:B------:R-:W-:Y:S02]  /*10a0*/  FSEL R75, R68, 1, P4 ;  /* 0x3f800000444b7808 */ /* 0x000fe40002000000 */
[----:B0-----:R-:W-:-:S07]  /*10b0*/  FSETP.GT.AND P5, PT, R40, 8.50705917302346158658e+37, PT ;  /* 0x7e8000002800780b */ /* 0x001fce0003fa4000 */
[----:B------:R-:W-:Y:S01]  /*10c0*/  @P4 FMUL R28, R28, 0.25 ;  /* 0x3e8000001c1c4820 */ /* 0x000fe20000400000 */
[C---:B------:R-:W-:Y:S01]  /*10d0*/  FSETP.GEU.AND P4, PT, R36.reuse, 1.175494350822287508e-38, PT ;  /* 0x008000002400780b */ /* 0x040fe20003f8e000 */
[----:B------:R-:W-:Y:S01]  /*10e0*/  @P6 FMUL R36, R36, 0.25 ;  /* 0x3e80000024246820 */ /* 0x000fe20000400000 */
[----:B------:R-:W-:Y:S02]  /*10f0*/  FSETP.GEU.AND P6, PT, R40, 1.175494350822287508e-38, PT ;  /* 0x008000002800780b */ /* 0x000fe40003fce000 */
[----:B------:R-:W-:Y:S01]  /*1100*/  FSEL R79, R68, 1, P5 ;  /* 0x3f800000444f7808 */ /* 0x000fe20002800000 */
[----:B------:R-:W-:Y:S01]  /*1110*/  @P5 FMUL R40, R40, 0.25 ;  /* 0x3e80000028285820 */ /* 0x000fe20000400000 */
[----:B------:R-:W-:-:S13]  /*1120*/  ISETP.NE.AND P5, PT, R102, RZ, PT ;  /* 0x000000ff6600720c */ /* 0x000fda0003fa5270 */
[----:B------:R-:W-:-:S04]  /*1130*/  @!P5 FMUL R80, R80, 16777216 ;  /* 0x4b8000005050d820 */ /* 0x000fc80000400000 */
[----:B------:R-:W0:Y:S01]  /*1140*/  MUFU.RCP R57, R80 ;  /* 0x0000005000397308 */ /* 0x000e220000001000 */
[----:B------:R-:W-:Y:S01]  /*1150*/  SEL R24, R29, RZ, P2 ;  /* 0x000000ff1d187207 */ /* 0x000fe20001000000 */
[----:B------:R-:W-:Y:S01]  /*1160*/  @!P5 FMUL R60, R60, 16777216 ;  /* 0x4b8000003c3cd820 */ /* 0x000fe20000400000 */
[----:B------:R-:W-:-:S03]  /*1170*/  @!P4 FMUL R36, R36, 16777216 ;  /* 0x4b8000002424c820 */ /* 0x000fc60000400000 */
[----:B------:R-:W-:Y:S01]  /*1180*/  FADD R25, R25, -R24 ;  /* 0x8000001819197221 */ /* 0x000fe20000000000 */
[----:B0-----:R-:W-:-:S04]  /*1190*/  FMUL R24, R57, R60 ;  /* 0x0000003c39187220 */ /* 0x001fc80000400000 */
[----:B------:R-:W-:Y:S01]  /*11a0*/  FMUL R24, R24, R25 ;  /* 0x0000001918187220 */ /* 0x000fe20000400000 */
[----:B------:R-:W0:Y:S03]  /*11b0*/  MUFU.RCP R36, R36 ;  /* 0x0000002400247308 */ /* 0x000e260000001000 */
[----:B------:R-:W-:Y:S01]  /*11c0*/  FFMA R24, R33, R24, R32 ;  /* 0x0000001821187223 */ /* 0x000fe20000000020 */
[----:B------:R-:W-:-:S04]  /*11d0*/  @!P4 FMUL R61, R61, 16777216 ;  /* 0x4b8000003d3dc820 */ /* 0x000fc80000400000 */
[C---:B------:R-:W-:Y:S02]  /*11e0*/  FSETP.GEU.AND P4, PT, R24.reuse, RZ, PT ;  /* 0x000000ff1800720b */ /* 0x040fe40003f8e000 */
[----:B------:R-:W-:Y:S02]  /*11f0*/  SEL R41, R41, RZ, P1 ;  /* 0x000000ff29297207 */ /* 0x000fe40000800000 */
[----:B------:R-:W-:Y:S02]  /*1200*/  FSEL R72, R24, RZ, P4 ;  /* 0x000000ff18487208 */ /* 0x000fe40002000000 */
[----:B------:R-:W-:Y:S01]  /*1210*/  SEL R24, R45, RZ, P1 ;  /* 0x000000ff2d187207 */ /* 0x000fe20000800000 */
[----:B------:R-:W-:Y:S01]  /*1220*/  @!P3 FMUL R28, R28, 16777216 ;  /* 0x4b8000001c1cb820 */ /* 0x000fe20000400000 */
[----:B0-----:R-:W-:-:S03]  /*1230*/  FMUL R61, R36, R61 ;  /* 0x0000003d243d7220 */ /* 0x001fc60000400000 */
[----:B------:R-:W-:Y:S01]  /*1240*/  FADD R24, R41, -R24 ;  /* 0x8000001829187221 */ /* 0x000fe20000000000 */
[----:B------:R-:W-:Y:S01]  /*1250*/  SEL R49, R49, RZ, P1 ;  /* 0x000000ff31317207 */ /* 0x000fe20000800000 */
[----:B------:R-:W0:Y:S01]  /*1260*/  MUFU.RCP R28, R28 ;  /* 0x0000001c001c7308 */ /* 0x000e220000001000 */
[----:B------:R-:W-:Y:S01]  /*1270*/  SEL R32, R53, RZ, P1 ;  /* 0x000000ff35207207 */ /* 0x000fe20000800000 */
[----:B------:R-:W-:-:S04]  /*1280*/  FMUL R24, R24, R61 ;  /* 0x0000003d18187220 */ /* 0x000fc80000400000 */
[----:B------:R-:W-:Y:S01]  /*1290*/  FFMA R24, R49, R24, R32 ;  /* 0x0000001831187223 */ /* 0x000fe20000000020 */
[----:B------:R-:W-:Y:S01]  /*12a0*/  SEL R25, R30, RZ, P2 ;  /* 0x000000ff1e197207 */ /* 0x000fe20001000000 */
[----:B------:R-:W-:Y:S01]  /*12b0*/  @!P3 FMUL R75, R75, 16777216 ;  /* 0x4b8000004b4bb820 */ /* 0x000fe20000400000 */
[----:B------:R-:W-:Y:S02]  /*12c0*/  @!P6 FMUL R40, R40, 16777216 ;  /* 0x4b8000002828e820 */ /* 0x000fe40000400000 */
[----:B------:R-:W-:Y:S01]  /*12d0*/  FSETP.GEU.AND P4, PT, R24, RZ, PT ;  /* 0x000000ff1800720b */ /* 0x000fe20003f8e000 */
[----:B------:R-:W-:-:S03]  /*12e0*/  FADD R29, R26, -R25 ;  /* 0x800000191a1d7221 */ /* 0x000fc60000000000 */
[----:B------:R-:W-:Y:S01]  /*12f0*/  @P0 FSEL R72, R24, RZ, P4 ;  /* 0x000000ff18480208 */ /* 0x000fe20002000000 */
[----:B0-----:R-:W-:Y:S01]  /*1300*/  FMUL R24, R28, R75 ;  /* 0x0000004b1c187220 */ /* 0x001fe20000400000 */
[----:B------:R-:W-:Y:S01]  /*1310*/  SEL R25, R34, RZ, P2 ;  /* 0x000000ff22197207 */ /* 0x000fe20001000000 */
[----:B------:R-:W0:Y:S02]  /*1320*/  MUFU.RCP R40, R40 ;  /* 0x0000002800287308 */ /* 0x000e240000001000 */
[----:B------:R-:W-:-:S04]  /*1330*/  FMUL R24, R24, R29 ;  /* 0x0000001d18187220 */ /* 0x000fc80000400000 */
[----:B------:R-:W-:Y:S01]  /*1340*/  FFMA R24, R25, R24, R38 ;  /* 0x0000001819187223 */ /* 0x000fe20000000026 */
[----:B------:R-:W-:Y:S01]  /*1350*/  SEL R42, R42, RZ, P1 ;  /* 0x000000ff2a2a7207 */ /* 0x000fe20000800000 */
[----:B------:R-:W-:Y:S01]  /*1360*/  @!P6 FMUL R79, R79, 16777216 ;  /* 0x4b8000004f4fe820 */ /* 0x000fe20000400000 */
[----:B------:R-:W-:Y:S02]  /*1370*/  SEL R25, R46, RZ, P1 ;  /* 0x000000ff2e197207 */ /* 0x000fe40000800000 */
[----:B------:R-:W-:-:S04]  /*1380*/  FSETP.GEU.AND P3, PT, R24, RZ, PT ;  /* 0x000000ff1800720b */ /* 0x000fc80003f6e000 */
[----:B------:R-:W-:Y:S01]  /*1390*/  FSEL R75, R24, RZ, P3 ;  /* 0x000000ff184b7208 */ /* 0x000fe20001800000 */
[----:B------:R-:W-:Y:S01]  /*13a0*/  FADD R24, R42, -R25 ;  /* 0x800000192a187221 */ /* 0x000fe20000000000 */
[----:B0-----:R-:W-:Y:S01]  /*13b0*/  FMUL R79, R40, R79 ;  /* 0x0000004f284f7220 */ /* 0x001fe20000400000 */
[----:B------:R-:W-:Y:S02]  /*13c0*/  SEL R25, R50, RZ, P1 ;  /* 0x000000ff32197207 */ /* 0x000fe40000800000 */
[----:B------:R-:W-:Y:S01]  /*13d0*/  SEL R54, R54, RZ, P1 ;  /* 0x000000ff36367207 */ /* 0x000fe20000800000 */
[----:B------:R-:W-:-:S04]  /*13e0*/  FMUL R24, R24, R79 ;  /* 0x0000004f18187220 */ /* 0x000fc80000400000 */
[----:B------:R-:W-:-:S05]  /*13f0*/  FFMA R24, R25, R24, R54 ;  /* 0x0000001819187223 */ /* 0x000fca0000000036 */
[----:B------:R-:W-:-:S04]  /*1400*/  FSETP.GEU.AND P3, PT, R24, RZ, PT ;  /* 0x000000ff1800720b */ /* 0x000fc80003f6e000 */
[----:B------:R-:W-:Y:S02]  /*1410*/  @P0 FSEL R75, R24, RZ, P3 ;  /* 0x000000ff184b0208 */ /* 0x000fe40001800000 */
[----:B------:R-:W-:-:S05]  /*1420*/  SEL R24, R59, RZ, P2 ;  /* 0x000000ff3b187207 */ /* 0x000fca0001000000 */
[----:B------:R-:W-:-:S04]  /*1430*/  FADD R24, R24, 9.9999997473787516356e-06 ;  /* 0x3727c5ac18187421 */ /* 0x000fc80000000000 */
[----:B------:R0:W1:Y:S01]  /*1440*/  MUFU.SQRT R28, R24 ;  /* 0x00000018001c7308 */ /* 0x0000620000002000 */
[----:B------:R-:W-:Y:S02]  /*1450*/  SEL R25, R63, RZ, P1 ;  /* 0x000000ff3f197207 */ /* 0x000fe40000800000 */
[----:B0-----:R-:W-:-:S04]  /*1460*/  LEA.HI R24, R74, R81, RZ, 0x5 ;  /* 0x000000514a187211 */ /* 0x001fc800078f28ff */
[----:B------:R-:W-:Y:S01]  /*1470*/  LOP3.LUT R24, R24, 0xffffffe0, RZ, 0xc0, !PT ;  /* 0xffffffe018187812 */ /* 0x000fe200078ec0ff */
[----:B------:R-:W-:Y:S01]  /*1480*/  FADD R25, R25, 9.9999997473787516356e-06 ;  /* 0x3727c5ac19197421 */ /* 0x000fe20000000000 */
[----:B------:R-:W-:-:S03]  /*1490*/  CS2R R56, SRZ ;  /* 0x0000000000387805 */ /* 0x000fc6000001ff00 */
[----:B------:R-:W-:Y:S01]  /*14a0*/  IMAD.IADD R81, R81, 0x1, -R24 ;  /* 0x0000000151517824 */ /* 0x000fe200078e0a18 */
[----:B------:R0:W2:Y:S01]  /*14b0*/  MUFU.SQRT R30, R25 ;  /* 0x00000019001e7308 */ /* 0x0000a20000002000 */
[----:B------:R-:W-:Y:S02]  /*14c0*/  CS2R R58, SRZ ;  /* 0x00000000003a7805 */ /* 0x000fe4000001ff00 */
[----:B0-----:R-:W-:Y:S01]  /*14d0*/  IMAD.WIDE R24, R81, 0x4, R96 ;  /* 0x0000000451187825 */ /* 0x001fe200078e0260 */
[----:B------:R-:W-:-:S04]  /*14e0*/  CS2R R60, SRZ ;  /* 0x00000000003c7805 */ /* 0x000fc8000001ff00 */
[----:B------:R0:W3:Y:S01]  /*14f0*/  @P2 LDG.E.EL.128 R56, desc[UR6][R24.64] ;  /* 0x0000000618382981 */ /* 0x0000e2000c2e1d00 */
[----:B------:R-:W-:Y:S01]  /*1500*/  CS2R R62, SRZ ;  /* 0x00000000003e7805 */ /* 0x000fe2000001ff00 */
[----:B0-----:R-:W-:-:S05]  /*1510*/  IMAD.WIDE R24, R81, 0x4, R88 ;  /* 0x0000000451187825 */ /* 0x001fca00078e0258 */
[----:B------:R0:W4:Y:S01]  /*1520*/  @P1 LDG.E.EL.128 R60, desc[UR6][R24.64+-0x40] ;  /* 0xffffc006183c1981 */ /* 0x000122000c2e1d00 */
[C---:B-1----:R-:W-:Y:S02]  /*1530*/  FSETP.GT.AND P3, PT, R28.reuse, 8.50705917302346158658e+37, PT ;  /* 0x7e8000001c00780b */ /* 0x042fe40003f64000 */
[----:B------:R-:W-:Y:S02]  /*1540*/  FSETP.GEU.AND P5, PT, R28, 1.175494350822287508e-38, PT ;  /* 0x008000001c00780b */ /* 0x000fe40003fae000 */
[----:B------:R-:W-:-:S09]  /*1550*/  FSEL R29, R68, 1, P3 ;  /* 0x3f800000441d7808 */ /* 0x000fd20001800000 */
[----:B------:R-:W-:-:S04]  /*1560*/  @P3 FMUL R28, R28, 0.25 ;  /* 0x3e8000001c1c3820 */ /* 0x000fc80000400000 */
[----:B------:R-:W-:Y:S01]  /*1570*/  @!P5 FMUL R28, R28, 16777216 ;  /* 0x4b8000001c1cd820 */ /* 0x000fe20000400000 */
[----:B--2---:R-:W-:-:S05]  /*1580*/  FSETP.GT.AND P3, PT, R30, 8.50705917302346158658e+37, PT ;  /* 0x7e8000001e00780b */ /* 0x004fca0003f64000 */
[----:B------:R-:W1:Y:S01]  /*1590*/  MUFU.RCP R28, R28 ;  /* 0x0000001c001c7308 */ /* 0x000e620000001000 */
[C---:B------:R-:W-:Y:S02]  /*15a0*/  FSETP.GEU.AND P4, PT, R30.reuse, 1.175494350822287508e-38, PT ;  /* 0x008000001e00780b */ /* 0x040fe40003f8e000 */
[----:B------:R-:W-:Y:S02]  /*15b0*/  SEL R27, R27, RZ, P2 ;  /* 0x000000ff1b1b7207 */ /* 0x000fe40001000000 */
[----:B0-----:R-:W-:Y:S01]  /*15c0*/  SEL R24, R31, RZ, P2 ;  /* 0x000000ff1f187207 */ /* 0x001fe20001000000 */
[----:B------:R-:W-:Y:S02]  /*15d0*/  @!P5 FMUL R29, R29, 16777216 ;  /* 0x4b8000001d1dd820 */ /* 0x000fe40000400000 */
[----:B------:R-:W-:Y:S02]  /*15e0*/  @P3 FMUL R30, R30, 0.25 ;  /* 0x3e8000001e1e3820 */ /* 0x000fe40000400000 */
[----:B------:R-:W-:Y:S01]  /*15f0*/  FADD R27, R27, -R24 ;  /* 0x800000181b1b7221 */ /* 0x000fe20000000000 */
[----:B------:R-:W-:Y:S01]  /*1600*/  SEL R35, R35, RZ, P2 ;  /* 0x000000ff23237207 */ /* 0x000fe20001000000 */
[----:B-1----:R-:W-:-:S02]  /*1610*/  FMUL R24, R28, R29 ;  /* 0x0000001d1c187220 */ /* 0x002fc40000400000 */
[----:B------:R-:W-:Y:S02]  /*1620*/  @!P4 FMUL R30, R30, 16777216 ;  /* 0x4b8000001e1ec820 */ /* 0x000fe40000400000 */
[----:B------:R-:W-:Y:S01]  /*1630*/  FMUL R24, R24, R27 ;  /* 0x0000001b18187220 */ /* 0x000fe20000400000 */
[----:B------:R-:W-:-:S03]  /*1640*/  FSEL R33, R68, 1, P3 ;  /* 0x3f80000044217808 */ /* 0x000fc60001800000 */
[----:B------:R-:W0:Y:S01]  /*1650*/  MUFU.RCP R30, R30 ;  /* 0x0000001e001e7308 */ /* 0x000e220000001000 */
[----:B------:R-:W-:Y:S01]  /*1660*/  P2R R32, PR, RZ, 0x1 ;  /* 0x00000001ff207803 */ /* 0x000fe20000000000 */
[----:B------:R-:W-:Y:S01]  /*1670*/  @!P4 FMUL R33, R33, 16777216 ;  /* 0x4b8000002121c820 */ /* 0x000fe20000400000 */
[----:B------:R-:W-:Y:S02]  /*1680*/  SEL R43, R43, RZ, P1 ;  /* 0x000000ff2b2b7207 */ /* 0x000fe40000800000 */
[----:B------:R-:W-:Y:S01]  /*1690*/  SEL R51, R51, RZ, P1 ;  /* 0x000000ff33337207 */ /* 0x000fe20000800000 */
[----:B0-----:R-:W-:Y:S01]  /*16a0*/  FMUL R33, R30, R33 ;  /* 0x000000211e217220 */ /* 0x001fe20000400000 */
[----:B------:R-:W-:Y:S02]  /*16b0*/  CS2R R28, SRZ ;  /* 0x00000000001c7805 */ /* 0x000fe4000001ff00 */
[----:B------:R-:W-:Y:S01]  /*16c0*/  CS2R R30, SRZ ;  /* 0x00000000001e7805 */ /* 0x000fe2000001ff00 */
[----:B------:R-:W-:Y:S01]  /*16d0*/  IMAD.WIDE R44, R81, 0x4, R98 ;  /* 0x00000004512c7825 */ /* 0x000fe200078e0262 */
[----:B------:R-:W-:-:S04]  /*16e0*/  CS2R R36, SRZ ;  /* 0x0000000000247805 */ /* 0x000fc8000001ff00 */
[----:B------:R-:W2:Y:S01]  /*16f0*/  @P2 LDG.E.EL.128 R28, desc[UR6][R44.64] ;  /* 0x000000062c1c2981 */ /* 0x000ea2000c2e1d00 */
[----:B------:R-:W-:Y:S01]  /*1700*/  IMAD.WIDE R40, R81, 0x4, R94 ;  /* 0x0000000451287825 */ /* 0x000fe200078e025e */
[----:B---3--:R-:W-:-:S05]  /*1710*/  SEL R26, R56, RZ, P2 ;  /* 0x000000ff381a7207 */ /* 0x008fca0001000000 */
[----:B------:R-:W-:-:S04]  /*1720*/  FADD R26, R26, 9.9999997473787516356e-06 ;  /* 0x3727c5ac1a1a7421 */ /* 0x000fc80000000000 */
[----:B------:R4:W0:Y:S02]  /*1730*/  MUFU.SQRT R48, R26 ;  /* 0x0000001a00307308 */ /* 0x0008240000002000 */
[----:B----4-:R-:W-:-:S05]  /*1740*/  SEL R26, R60, RZ, P1 ;  /* 0x000000ff3c1a7207 */ /* 0x010fca0000800000 */
[----:B------:R-:W-:-:S04]  /*1750*/  FADD R26, R26, 9.9999997473787516356e-06 ;  /* 0x3727c5ac1a1a7421 */ /* 0x000fc80000000000 */
[----:B------:R1:W3:Y:S01]  /*1760*/  MUFU.SQRT R56, R26 ;  /* 0x0000001a00387308 */ /* 0x0002e20000002000 */
[----:B0-----:R-:W-:Y:S02]  /*1770*/  FSETP.GT.AND P6, PT, R48, 8.50705917302346158658e+37, PT ;  /* 0x7e8000003000780b */ /* 0x001fe40003fc4000 */
[----:B-1----:R-:W-:-:S05]  /*1780*/  SEL R26, R39, RZ, P2 ;  /* 0x000000ff271a7207 */ /* 0x002fca0001000000 */
[----:B------:R-:W-:Y:S01]  /*1790*/  FFMA R24, R35, R24, R26 ;  /* 0x0000001823187223 */ /* 0x000fe2000000001a */
[----:B---3--:R-:W-:-:S04]  /*17a0*/  FSETP.GT.AND P0, PT, R56, 8.50705917302346158658e+37, PT ;  /* 0x7e8000003800780b */ /* 0x008fc80003f04000 */
[----:B------:R-:W-:-:S04]  /*17b0*/  FSETP.GEU.AND P4, PT, R24, RZ, PT ;  /* 0x000000ff1800720b */ /* 0x000fc80003f8e000 */
[----:B------:R-:W-:Y:S02]  /*17c0*/  FSEL R76, R24, RZ, P4 ;  /* 0x000000ff184c7208 */ /* 0x000fe40002000000 */
[----:B------:R-:W-:Y:S02]  /*17d0*/  SEL R24, R47, RZ, P1 ;  /* 0x000000ff2f187207 */ /* 0x000fe40000800000 */
[C---:B------:R-:W-:Y:S01]  /*17e0*/  FSETP.GEU.AND P3, PT, R48.reuse, 1.175494350822287508e-38, PT ;  /* 0x008000003000780b */ /* 0x040fe20003f6e000 */
[----:B------:R-:W-:Y:S01]  /*17f0*/  @P6 FMUL R48, R48, 0.25 ;  /* 0x3e80000030306820 */ /* 0x000fe20000400000 */
[----:B------:R-:W-:Y:S01]  /*1800*/  FSEL R46, R68, 1, P6 ;  /* 0x3f800000442e7808 */ /* 0x000fe20003000000 */
[----:B------:R-:W-:Y:S01]  /*1810*/  FADD R24, R43, -R24 ;  /* 0x800000182b187221 */ /* 0x000fe20000000000 */
[C---:B------:R-:W-:Y:S01]  /*1820*/  FSETP.GEU.AND P6, PT, R56.reuse, 1.175494350822287508e-38, PT ;  /* 0x008000003800780b */ /* 0x040fe20003fce000 */
[----:B------:R-:W-:Y:S01]  /*1830*/  @P0 FMUL R56, R56, 0.25 ;  /* 0x3e80000038380820 */ /* 0x000fe20000400000 */
[----:B------:R-:W-:Y:S01]  /*1840*/  FSEL R54, R68, 1, P0 ;  /* 0x3f80000044367808 */ /* 0x000fe20000000000 */
[----:B------:R-:W-:Y:S01]  /*1850*/  FMUL R24, R24, R33 ;  /* 0x0000002118187220 */ /* 0x000fe20000400000 */
[----:B------:R-:W-:-:S02]  /*1860*/  SEL R26, R55, RZ, P1 ;  /* 0x000000ff371a7207 */ /* 0x000fc40000800000 */
[----:B------:R-:W-:-:S03]  /*1870*/  ISETP.NE.AND P0, PT, R32, RZ, PT ;  /* 0x000000ff2000720c */ /* 0x000fc60003f05270 */
[----:B------:R-:W-:Y:S01]  /*1880*/  FFMA R24, R51, R24, R26 ;  /* 0x0000001833187223 */ /* 0x000fe2000000001a */
[----:B------:R-:W-:-:S04]  /*1890*/  IMAD.IADD R47, R81, 0x1, R77 ;  /* 0x00000001512f7824 */ /* 0x000fc800078e024d */
[C---:B------:R-:W-:Y:S02]  /*18a0*/  FSETP.GEU.AND P4, PT, R24.reuse, RZ, PT ;  /* 0x000000ff1800720b */ /* 0x040fe40003f8e000 */
[----:B------:R-:W-:Y:S01]  /*18b0*/  CS2R R26, SRZ ;  /* 0x00000000001a7805 */ /* 0x000fe2000001ff00 */
[----:B------:R-:W-:Y:S02]  /*18c0*/  IMAD.WIDE R42, R47, 0x4, R100 ;  /* 0x000000042f2a7825 */ /* 0x000fe400078e0264 */
[----:B------:R-:W-:Y:S02]  /*18d0*/  @P0 FSEL R76, R24, RZ, P4 ;  /* 0x000000ff184c0208 */ /* 0x000fe40002000000 */
[----:B------:R-:W-:Y:S02]  /*18e0*/  CS2R R24, SRZ ;  /* 0x0000000000187805 */ /* 0x000fe4000001ff00 */
[----:B------:R-:W-:Y:S02]  /*18f0*/  CS2R R32, SRZ ;  /* 0x0000000000207805 */ /* 0x000fe4000001ff00 */
[----:B------:R-:W-:-:S02]  /*1900*/  CS2R R34, SRZ ;  /* 0x0000000000227805 */ /* 0x000fc4000001ff00 */
[----:B------:R-:W-:Y:S01]  /*1910*/  CS2R R38, SRZ ;  /* 0x0000000000267805 */ /* 0x000fe2000001ff00 */
[----:B------:R0:W3:Y:S04]  /*1920*/  @P2 LDG.E.EL.128 R24, desc[UR6][R42.64] ;  /* 0x000000062a182981 */ /* 0x0000e8000c2e1d00 */
[----:B------:R1:W4:Y:S01]  /*1930*/  @P2 LDG.E.EL.128 R32, desc[UR6][R40.64] ;  /* 0x0000000628202981 */ /* 0x000322000c2e1d00 */
[----:B0-----:R-:W-:-:S05]  /*1940*/  IMAD.WIDE R42, R81, 0x4, R92 ;  /* 0x00000004512a7825 */ /* 0x001fca00078e025c */
[----:B------:R0:W5:Y:S01]  /*1950*/  @P2 LDG.E.EL.128 R36, desc[UR6][R42.64] ;  /* 0x000000062a242981 */ /* 0x000162000c2e1d00 */
[----:B------:R-:W-:-:S04]  /*1960*/  @!P3 FMUL R48, R48, 16777216 ;  /* 0x4b8000003030b820 */ /* 0x000fc80000400000 */
[----:B------:R-:W3:Y:S01]  /*1970*/  MUFU.RCP R45, R48 ;  /* 0x00000030002d7308 */ /* 0x000ee20000001000 */
[----:B--2---:R-:W-:Y:S01]  /*1980*/  SEL R49, R28, RZ, P2 ;  /* 0x000000ff1c317207 */ /* 0x004fe20001000000 */
[----:B------:R-:W-:Y:S01]  /*1990*/  @!P3 FMUL R46, R46, 16777216 ;  /* 0x4b8000002e2eb820 */ /* 0x000fe20000400000 */
[----:B------:R-:W-:Y:S01]  /*19a0*/  VIADD R51, R47, 0xfffffff0 ;  /* 0xfffffff02f337836 */ /* 0x000fe20000000000 */
[----:B-1----:R-:W-:Y:S02]  /*19b0*/  CS2R R40, SRZ ;  /* 0x0000000000287805 */ /* 0x002fe4000001ff00 */
[----:B0-----:R-:W-:Y:S01]  /*19c0*/  CS2R R42, SRZ ;  /* 0x00000000002a7805 */ /* 0x001fe2000001ff00 */
[----:B------:R-:W-:-:S04]  /*19d0*/  IMAD.WIDE R52, R81, 0x4, R86 ;  /* 0x0000000451347825 */ /* 0x000fc800078e0256 */
[----:B------:R-:W-:-:S05]  /*19e0*/  IMAD.WIDE R50, R51, 0x4, R90 ;  /* 0x0000000433327825 */ /* 0x000fca00078e025a */
[----:B------:R-:W2:Y:S01]  /*19f0*/  @P1 LDG.E.EL.128 R40, desc[UR6][R50.64] ;  /* 0x0000000632281981 */ /* 0x000ea2000c2e1d00 */
[----:B---3--:R-:W-:-:S05]  /*1a00*/  SEL R24, R24, RZ, P2 ;  /* 0x000000ff18187207 */ /* 0x008fca0001000000 */
[----:B------:R-:W-:Y:S01]  /*1a10*/  FADD R49, R24, -R49 ;  /* 0x8000003118317221 */ /* 0x000fe20000000000 */
[----:B------:R-:W-:Y:S01]  /*1a20*/  FMUL R24, R45, R46 ;  /* 0x0000002e2d187220 */ /* 0x000fe20000400000 */
[----:B----4-:R-:W-:-:S03]  /*1a30*/  SEL R45, R32, RZ, P2 ;  /* 0x000000ff202d7207 */ /* 0x010fc60001000000 */
[----:B------:R-:W-:Y:S01]  /*1a40*/  FMUL R24, R24, R49 ;  /* 0x0000003118187220 */ /* 0x000fe20000400000 */
[----:B-----5:R-:W-:Y:S02]  /*1a50*/  SEL R36, R36, RZ, P2 ;  /* 0x000000ff24247207 */ /* 0x020fe40001000000 */
[----:B------:R-:W-:-:S03]  /*1a60*/  CS2R R46, SRZ ;  /* 0x00000000002e7805 */ /* 0x000fc6000001ff00 */
[----:B------:R-:W-:Y:S01]  /*1a70*/  FFMA R24, R45, R24, R36 ;  /* 0x000000182d187223 */ /* 0x000fe20000000024 */
[----:B------:R-:W-:-:S06]  /*1a80*/  CS2R R44, SRZ ;  /* 0x00000000002c7805 */ /* 0x000fcc000001ff00 */
[----:B------:R0:W3:Y:S01]  /*1a90*/  @P1 LDG.E.EL.128 R44, desc[UR6][R52.64+-0x40] ;  /* 0xffffc006342c1981 */ /* 0x0000e2000c2e1d00 */
[----:B------:R-:W-:-:S04]  /*1aa0*/  @!P6 FMUL R56, R56, 16777216 ;  /* 0x4b8000003838e820 */ /* 0x000fc80000400000 */
[----:B------:R-:W1:Y:S01]  /*1ab0*/  MUFU.RCP R55, R56 ;  /* 0x0000003800377308 */ /* 0x000e620000001000 */
[----:B------:R-:W-:Y:S02]  /*1ac0*/  FSETP.GEU.AND P3, PT, R24, RZ, PT ;  /* 0x000000ff1800720b */ /* 0x000fe40003f6e000 */
[----:B--2---:R-:W-:Y:S01]  /*1ad0*/  SEL R40, R40, RZ, P1 ;  /* 0x000000ff28287207 */ /* 0x004fe20000800000 */
[----:B------:R-:W-:Y:S01]  /*1ae0*/  @!P6 FMUL R54, R54, 16777216 ;  /* 0x4b8000003636e820 */ /* 0x000fe20000400000 */
[----:B------:R-:W-:Y:S02]  /*1af0*/  FSEL R79, R24, RZ, P3 ;  /* 0x000000ff184f7208 */ /* 0x000fe40001800000 */
[----:B------:R-:W-:Y:S02]  /*1b00*/  CS2R R48, SRZ ;  /* 0x0000000000307805 */ /* 0x000fe4000001ff00 */
[----:B------:R-:W-:Y:S01]  /*1b10*/  CS2R R50, SRZ ;  /* 0x0000000000327805 */ /* 0x000fe2000001ff00 */
[----:B------:R-:W-:Y:S01]  /*1b20*/  IMAD.WIDE R102, R81, 0x4, R84 ;  /* 0x0000000451667825 */ /* 0x000fe200078e0254 */
[----:B0-----:R-:W-:-:S03]  /*1b30*/  CS2R R52, SRZ ;  /* 0x0000000000347805 */ /* 0x001fc6000001ff00 */
[----:B------:R-:W-:Y:S01]  /*1b40*/  IMAD.WIDE R80, R81, 0x4, R82 ;  /* 0x0000000451507825 */ /* 0x000fe200078e0252 */
[----:B------:R-:W2:Y:S01]  /*1b50*/  @P1 LDG.E.EL.128 R48, desc[UR6][R102.64+-0x40] ;  /* 0xffffc00666301981 */ /* 0x000ea2000c2e1d00 */
[----:B---3--:R-:W-:-:S05]  /*1b60*/  SEL R105, R44, RZ, P1 ;  /* 0x000000ff2c697207 */ /* 0x008fca0000800000 */
[----:B------:R-:W-:Y:S01]  /*1b70*/  FADD R24, R40, -R105 ;  /* 0x8000006928187221 */ /* 0x000fe20000000000 */
[----:B-1----:R-:W-:Y:S01]  /*1b80*/  FMUL R105, R55, R54 ;  /* 0x0000003637697220 */ /* 0x002fe20000400000 */
[----:B------:R-:W-:-:S06]  /*1b90*/  CS2R R54, SRZ ;  /* 0x0000000000367805 */ /* 0x000fcc000001ff00 */
[----:B------:R-:W3:Y:S01]  /*1ba0*/  @P1 LDG.E.EL.128 R52, desc[UR6][R80.64+-0x40] ;  /* 0xffffc00650341981 */ /* 0x000ee2000c2e1d00 */
[----:B------:R-:W-:Y:S01]  /*1bb0*/  FMUL R24, R24, R105 ;  /* 0x0000006918187220 */ /* 0x000fe20000400000 */
[----:B--2---:R-:W-:Y:S02]  /*1bc0*/  SEL R105, R48, RZ, P1 ;  /* 0x000000ff30697207 */ /* 0x004fe40000800000 */
[----:B------:R-:W-:-:S05]  /*1bd0*/  SEL R32, R61, RZ, P1 ;  /* 0x000000ff3d207207 */ /* 0x000fca0000800000 */
[----:B------:R-:W-:-:S04]  /*1be0*/  FADD R32, R32, 9.9999997473787516356e-06 ;  /* 0x3727c5ac20207421 */ /* 0x000fc80000000000 */
[----:B------:R-:W0:Y:S01]  /*1bf0*/  MUFU.SQRT R36, R32 ;  /* 0x0000002000247308 */ /* 0x000e220000002000 */
[----:B------:R-:W-:Y:S02]  /*1c00*/  SEL R25, R25, RZ, P2 ;  /* 0x000000ff19197207 */ /* 0x000fe40001000000 */
[----:B0-----:R-:W-:Y:S02]  /*1c10*/  FSETP.GEU.AND P5, PT, R36, 1.175494350822287508e-38, PT ;  /* 0x008000002400780b */ /* 0x001fe40003fae000 */
[----:B------:R-:W-:Y:S02]  /*1c20*/  SEL R33, R33, RZ, P2 ;  /* 0x000000ff21217207 */ /* 0x000fe40001000000 */
[----:B------:R-:W-:Y:S02]  /*1c30*/  SEL R32, R37, RZ, P2 ;  /* 0x000000ff25207207 */ /* 0x000fe40001000000 */
[----:B------:R-:W-:Y:S02]  /*1c40*/  SEL R41, R41, RZ, P1 ;  /* 0x000000ff29297207 */ /* 0x000fe40000800000 */
[----:B------:R-:W-:-:S02]  /*1c50*/  SEL R49, R49, RZ, P1 ;  /* 0x000000ff31317207 */ /* 0x000fc40000800000 */
[----:B------:R-:W-:Y:S02]  /*1c60*/  SEL R26, R26, RZ, P2 ;  /* 0x000000ff1a1a7207 */ /* 0x000fe40001000000 */
[----:B------:R-:W-:Y:S02]  /*1c70*/  SEL R34, R34, RZ, P2 ;  /* 0x000000ff22227207 */ /* 0x000fe40001000000 */
[----:B------:R-:W-:Y:S02]  /*1c80*/  P2R R40, PR, RZ, 0x1 ;  /* 0x00000001ff287803 */ /* 0x000fe40000000000 */
[----:B------:R-:W-:Y:S02]  /*1c90*/  SEL R42, R42, RZ, P1 ;  /* 0x000000ff2a2a7207 */ /* 0x000fe40000800000 */
[----:B------:R-:W-:Y:S02]  /*1ca0*/  SEL R27, R27, RZ, P2 ;  /* 0x000000ff1b1b7207 */ /* 0x000fe40001000000 */
[----:B------:R-:W-:-:S02]  /*1cb0*/  SEL R35, R35, RZ, P2 ;  /* 0x000000ff23237207 */ /* 0x000fc40001000000 */
[----:B------:R-:W-:Y:S02]  /*1cc0*/  SEL R50, R50, RZ, P1 ;  /* 0x000000ff32327207 */ /* 0x000fe40000800000 */
[----:B------:R-:W-:Y:S02]  /*1cd0*/  SEL R43, R43, RZ, P1 ;  /* 0x000000ff2b2b7207 */ /* 0x000fe40000800000 */
[----:B------:R-:W-:Y:S02]  /*1ce0*/  SEL R51, R51, RZ, P1 ;  /* 0x000000ff33337207 */ /* 0x000fe40000800000 */
[----:B---3--:R-:W-:-:S05]  /*1cf0*/  SEL R52, R52, RZ, P1 ;  /* 0x000000ff34347207 */ /* 0x008fca0000800000 */
[----:B------:R-:W-:-:S05]  /*1d00*/  FFMA R24, R105, R24, R52 ;  /* 0x0000001869187223 */ /* 0x000fca0000000034 */
[----:B------:R-:W-:-:S04]  /*1d10*/  FSETP.GEU.AND P3, PT, R24, RZ, PT ;  /* 0x000000ff1800720b */ /* 0x000fc80003f6e000 */
[----:B------:R-:W-:Y:S02]  /*1d20*/  @P0 FSEL R79, R24, RZ, P3 ;  /* 0x000000ff184f0208 */ /* 0x000fe40001800000 */
[----:B------:R-:W-:-:S05]  /*1d30*/  SEL R24, R57, RZ, P2 ;  /* 0x000000ff39187207 */ /* 0x000fca0001000000 */
[----:B------:R-:W-:-:S04]  /*1d40*/  FADD R24, R24, 9.9999997473787516356e-06 ;  /* 0x3727c5ac18187421 */ /* 0x000fc80000000000 */
[----:B------:R-:W0:Y:S02]  /*1d50*/  MUFU.SQRT R28, R24 ;  /* 0x00000018001c7308 */ /* 0x000e240000002000 */
[C---:B0-----:R-:W-:Y:S02]  /*1d60*/  FSETP.GT.AND P4, PT, R28.reuse, 8.50705917302346158658e+37, PT ;  /* 0x7e8000001c00780b */ /* 0x041fe40003f84000 */
[----:B------:R-:W-:Y:S02]  /*1d70*/  FSETP.GEU.AND P3, PT, R28, 1.175494350822287508e-38, PT ;  /* 0x008000001c00780b */ /* 0x000fe40003f6e000 */
[----:B------:R-:W-:-:S09]  /*1d80*/  FSEL R57, R68, 1, P4 ;  /* 0x3f80000044397808 */ /* 0x000fd20002000000 */
[----:B------:R-:W-:-:S04]  /*1d90*/  @P4 FMUL R28, R28, 0.25 ;  /* 0x3e8000001c1c4820 */ /* 0x000fc80000400000 */
[----:B------:R-:W-:Y:S01]  /*1da0*/  @!P3 FMUL R28, R28, 16777216 ;  /* 0x4b8000001c1cb820 */ /* 0x000fe20000400000 */
[----:B------:R-:W-:-:S05]  /*1db0*/  FSETP.GT.AND P4, PT, R36, 8.50705917302346158658e+37, PT ;  /* 0x7e8000002400780b */ /* 0x000fca0003f84000 */
[----:B------:R-:W0:Y:S01]  /*1dc0*/  MUFU.RCP R28, R28 ;  /* 0x0000001c001c7308 */ /* 0x000e220000001000 */
[----:B------:R-:W-:Y:S01]  /*1dd0*/  SEL R24, R29, RZ, P2 ;  /* 0x000000ff1d187207 */ /* 0x000fe20001000000 */
[----:B------:R-:W-:-:S04]  /*1de0*/  @!P3 FMUL R57, R57, 16777216 ;  /* 0x4b8000003939b820 */ /* 0x000fc80000400000 */
[----:B------:R-:W-:Y:S02]  /*1df0*/  FADD R25, R25, -R24 ;  /* 0x8000001819197221 */ /* 0x000fe40000000000 */
[----:B------:R-:W-:-:S04]  /*1e00*/  @P4 FMUL R36, R36, 0.25 ;  /* 0x3e80000024244820 */ /* 0x000fc80000400000 */
[----:B------:R-:W-:Y:S01]  /*1e10*/  @!P5 FMUL R36, R36, 16777216 ;  /* 0x4b8000002424d820 */ /* 0x000fe20000400000 */
[----:B0-----:R-:W-:-:S04]  /*1e20*/  FMUL R24, R28, R57 ;  /* 0x000000391c187220 */ /* 0x001fc80000400000 */
[----:B------:R-:W-:Y:S01]  /*1e30*/  FMUL R24, R24, R25 ;  /* 0x0000001918187220 */ /* 0x000fe20000400000 */
[----:B------:R-:W0:Y:S03]  /*1e40*/  MUFU.RCP R36, R36 ;  /* 0x0000002400247308 */ /* 0x000e260000001000 */
[----:B------:R-:W-:Y:S01]  /*1e50*/  FFMA R24, R33, R24, R32 ;  /* 0x0000001821187223 */ /* 0x000fe20000000020 */
[----:B------:R-:W-:-:S04]  /*1e60*/  FSEL R61, R68, 1, P4 ;  /* 0x3f800000443d7808 */ /* 0x000fc80002000000 */
[----:B------:R-:W-:Y:S01]  /*1e70*/  FSETP.GEU.AND P3, PT, R24, RZ, PT ;  /* 0x000000ff1800720b */ /* 0x000fe20003f6e000 */
[----:B------:R-:W-:-:S03]  /*1e80*/  @!P5 FMUL R61, R61, 16777216 ;  /* 0x4b8000003d3dd820 */ /* 0x000fc60000400000 */
[----:B------:R-:W-:Y:S02]  /*1e90*/  FSEL R78, R24, RZ, P3 ;  /* 0x000000ff184e7208 */ /* 0x000fe40001800000 */
[----:B------:R-:W-:Y:S01]  /*1ea0*/  SEL R24, R45, RZ, P1 ;  /* 0x000000ff2d187207 */ /* 0x000fe20000800000 */
[----:B0-----:R-:W-:Y:S01]  /*1eb0*/  FMUL R61, R36, R61 ;  /* 0x0000003d243d7220 */ /* 0x001fe20000400000 */
[----:B------:R-:W-:-:S03]  /*1ec0*/  SEL R28, R53, RZ, P1 ;  /* 0x000000ff351c7207 */ /* 0x000fc60000800000 */
[----:B------:R-:W-:-:S04]  /*1ed0*/  FADD R24, R41, -R24 ;  /* 0x8000001829187221 */ /* 0x000fc80000000000 */
[----:B------:R-:W-:-:S04]  /*1ee0*/  FMUL R24, R24, R61 ;  /* 0x0000003d18187220 */ /* 0x000fc80000400000 */
[----:B------:R-:W-:-:S05]  /*1ef0*/  FFMA R24, R49, R24, R28 ;  /* 0x0000001831187223 */ /* 0x000fca000000001c */
[----:B------:R-:W-:-:S04]  /*1f00*/  FSETP.GEU.AND P3, PT, R24, RZ, PT ;  /* 0x000000ff1800720b */ /* 0x000fc80003f6e000 */
[----:B------:R-:W-:Y:S02]  /*1f10*/  @P0 FSEL R78, R24, RZ, P3 ;  /* 0x000000ff184e0208 */ /* 0x000fe40001800000 */
[----:B------:R-:W-:-:S05]  /*1f20*/  SEL R24, R58, RZ, P2 ;  /* 0x000000ff3a187207 */ /* 0x000fca0001000000 */
[----:B------:R-:W-:-:S04]  /*1f30*/  FADD R24, R24, 9.9999997473787516356e-06 ;  /* 0x3727c5ac18187421 */ /* 0x000fc80000000000 */
[----:B------:R-:W0:Y:S01]  /*1f40*/  MUFU.SQRT R28, R24 ;  /* 0x00000018001c7308 */ /* 0x000e220000002000 */
[----:B------:R-:W-:-:S05]  /*1f50*/  SEL R25, R59, RZ, P2 ;  /* 0x000000ff3b197207 */ /* 0x000fca0001000000 */
[----:B------:R-:W-:Y:S01]  /*1f60*/  FADD R25, R25, 9.9999997473787516356e-06 ;  /* 0x3727c5ac19197421 */ /* 0x000fe20000000000 */
[----:B------:R-:W-:-:S03]  /*1f70*/  SEL R32, R62, RZ, P1 ;  /* 0x000000ff3e207207 */ /* 0x000fc60000800000 */
[----:B------:R-:W1:Y:S01]  /*1f80*/  MUFU.SQRT R29, R25 ;  /* 0x00000019001d7308 */ /* 0x000e620000002000 */
[----:B0-----:R-:W-:Y:S01]  /*1f90*/  FSETP.GT.AND P3, PT, R28, 8.50705917302346158658e+37, PT ;  /* 0x7e8000001c00780b */ /* 0x001fe20003f64000 */
[----:B------:R-:W-:Y:S01]  /*1fa0*/  FADD R32, R32, 9.9999997473787516356e-06 ;  /* 0x3727c5ac20207421 */ /* 0x000fe20000000000 */
[----:B------:R-:W-:-:S05]  /*1fb0*/  FSETP.GEU.AND P5, PT, R28, 1.175494350822287508e-38, PT ;  /* 0x008000001c00780b */ /* 0x000fca0003fae000 */
[----:B------:R-:W0:Y:S01]  /*1fc0*/  MUFU.SQRT R36, R32 ;  /* 0x0000002000247308 */ /* 0x000e220000002000 */
[----:B-1----:R-:W-:-:S05]  /*1fd0*/  FSETP.GT.AND P4, PT, R29, 8.50705917302346158658e+37, PT ;  /* 0x7e8000001d00780b */ /* 0x002fca0003f84000 */
[----:B------:R-:W-:-:S04]  /*1fe0*/  @P3 FMUL R28, R28, 0.25 ;  /* 0x3e8000001c1c3820 */ /* 0x000fc80000400000 */
[----:B------:R-:W-:Y:S01]  /*1ff0*/  @!P5 FMUL R28, R28, 16777216 ;  /* 0x4b8000001c1cd820 */ /* 0x000fe20000400000 */
[----:B------:R-:W-:Y:S02]  /*2000*/  SEL R25, R63, RZ, P1 ;  /* 0x000000ff3f197207 */ /* 0x000fe40000800000 */
[----:B0-----:R-:W-:Y:S02]  /*2010*/  FSETP.GT.AND P6, PT, R36, 8.50705917302346158658e+37, PT ;  /* 0x7e8000002400780b */ /* 0x001fe40003fc4000 */
[C---:B------:R-:W-:Y:S01]  /*2020*/  FSEL R33, R68.reuse, 1, P3 ;  /* 0x3f80000044217808 */ /* 0x040fe20001800000 */
[----:B------:R-:W0:Y:S01]  /*2030*/  MUFU.RCP R28, R28 ;  /* 0x0000001c001c7308 */ /* 0x000e220000001000 */
[C---:B------:R-:W-:Y:S01]  /*2040*/  FSETP.GEU.AND P3, PT, R29.reuse, 1.175494350822287508e-38, PT ;  /* 0x008000001d00780b */ /* 0x040fe20003f6e000 */
[----:B------:R-:W-:Y:S01]  /*2050*/  @P4 FMUL R29, R29, 0.25 ;  /* 0x3e8000001d1d4820 */ /* 0x000fe20000400000 */
[----:B------:R-:W-:Y:S01]  /*2060*/  FSEL R24, R68, 1, P4 ;  /* 0x3f80000044187808 */ /* 0x000fe20002000000 */
[----:B------:R-:W-:Y:S01]  /*2070*/  FADD R25, R25, 9.9999997473787516356e-06 ;  /* 0x3727c5ac19197421 */ /* 0x000fe20000000000 */
[----:B------:R-:W-:-:S03]  /*2080*/  FSETP.GEU.AND P4, PT, R36, 1.175494350822287508e-38, PT ;  /* 0x008000002400780b */ /* 0x000fc60003f8e000 */
[----:B------:R1:W2:Y:S01]  /*2090*/  MUFU.SQRT R37, R25 ;  /* 0x0000001900257308 */ /* 0x0002a20000002000 */
[----:B------:R-:W-:Y:S01]  /*20a0*/  @!P5 FMUL R33, R33, 16777216 ;  /* 0x4b8000002121d820 */ /* 0x000fe20000400000 */
[----:B------:R-:W-:Y:S01]  /*20b0*/  @P6 FMUL R36, R36, 0.25 ;  /* 0x3e80000024246820 */ /* 0x000fe20000400000 */
[----:B-1----:R-:W-:-:S07]  /*20c0*/  SEL R25, R30, RZ, P2 ;  /* 0x000000ff1e197207 */ /* 0x002fce0001000000 */
[----:B------:R-:W-:Y:S01]  /*20d0*/  @!P4 FMUL R36, R36, 16777216 ;  /* 0x4b8000002424c820 */ /* 0x000fe20000400000 */
[----:B------:R-:W-:Y:S01]  /*20e0*/  FADD R26, R26, -R25 ;  /* 0x800000191a1a7221 */ /* 0x000fe20000000000 */
[----:B0-----:R-:W-:Y:S01]  /*20f0*/  FMUL R25, R28, R33 ;  /* 0x000000211c197220 */ /* 0x001fe20000400000 */
[----:B------:R-:W-:-:S03]  /*2100*/  SEL R33, R38, RZ, P2 ;  /* 0x000000ff26217207 */ /* 0x000fc60001000000 */
[----:B------:R-:W-:Y:S01]  /*2110*/  FMUL R25, R25, R26 ;  /* 0x0000001a19197220 */ /* 0x000fe20000400000 */
[----:B------:R-:W-:Y:S01]  /*2120*/  FSEL R41, R68, 1, P6 ;  /* 0x3f80000044297808 */ /* 0x000fe20003000000 */
[----:B------:R-:W0:Y:S02]  /*2130*/  MUFU.RCP R36, R36 ;  /* 0x0000002400247308 */ /* 0x000e240000001000 */
[----:B------:R-:W-:Y:S01]  /*2140*/  FFMA R25, R34, R25, R33 ;  /* 0x0000001922197223 */ /* 0x000fe20000000021 */
[----:B------:R-:W-:Y:S01]  /*2150*/  @!P3 FMUL R29, R29, 16777216 ;  /* 0x4b8000001d1db820 */ /* 0x000fe20000400000 */
[----:B------:R-:W-:-:S03]  /*2160*/  @!P4 FMUL R41, R41, 16777216 ;  /* 0x4b8000002929c820 */ /* 0x000fc60000400000 */
[----:B------:R-:W-:Y:S02]  /*2170*/  FSETP.GEU.AND P4, PT, R25, RZ, PT ;  /* 0x000000ff1900720b */ /* 0x000fe40003f8e000 */
[----:B--2---:R-:W-:Y:S01]  /*2180*/  FSETP.GT.AND P0, PT, R37, 8.50705917302346158658e+37, PT ;  /* 0x7e8000002500780b */ /* 0x004fe20003f04000 */
[----:B------:R-:W1:Y:S01]  /*2190*/  MUFU.RCP R29, R29 ;  /* 0x0000001d001d7308 */ /* 0x000e620000001000 */
[----:B------:R-:W-:Y:S02]  /*21a0*/  FSEL R81, R25, RZ, P4 ;  /* 0x000000ff19517208 */ /* 0x000fe40002000000 */
[----:B------:R-:W-:Y:S02]  /*21b0*/  SEL R25, R46, RZ, P1 ;  /* 0x000000ff2e197207 */ /* 0x000fe40000800000 */
[----:B------:R-:W-:Y:S01]  /*21c0*/  FSETP.GEU.AND P6, PT, R37, 1.175494350822287508e-38, PT ;  /* 0x008000002500780b */ /* 0x000fe20003fce000 */
[----:B0-----:R-:W-:Y:S02]  /*21d0*/  FMUL R26, R36, R41 ;  /* 0x00000029241a7220 */ /* 0x001fe40000400000 */
[----:B------:R-:W-:Y:S01]  /*21e0*/  FADD R25, R42, -R25 ;  /* 0x800000192a197221 */ /* 0x000fe20000000000 */
[----:B------:R-:W-:-:S03]  /*21f0*/  @!P3 FMUL R24, R24, 16777216 ;  /* 0x4b8000001818b820 */ /* 0x000fc60000400000 */
[----:B------:R-:W-:Y:S01]  /*2200*/  FMUL R25, R25, R26 ;  /* 0x0000001a19197220 */ /* 0x000fe20000400000 */
[----:B------:R-:W-:Y:S01]  /*2210*/  SEL R26, R31, RZ, P2 ;  /* 0x000000ff1f1a7207 */ /* 0x000fe20001000000 */
[----:B------:R-:W-:Y:S01]  /*2220*/  @P0 FMUL R37, R37, 0.25 ;  /* 0x3e80000025250820 */ /* 0x000fe20000400000 */
[----:B-1----:R-:W-:-:S03]  /*2230*/  FMUL R24, R29, R24 ;  /* 0x000000181d187220 */ /* 0x002fc60000400000 */
[----:B------:R-:W-:Y:S01]  /*2240*/  FADD R27, R27, -R26 ;  /* 0x8000001a1b1b7221 */ /* 0x000fe20000000000 */
[----:B------:R-:W-:Y:S01]  /*2250*/  @!P6 FMUL R37, R37, 16777216 ;  /* 0x4b8000002525e820 */ /* 0x000fe20000400000 */
[----:B------:R-:W-:Y:S02]  /*2260*/  SEL R26, R39, RZ, P2 ;  /* 0x000000ff271a7207 */ /* 0x000fe40001000000 */
[----:B------:R-:W-:Y:S01]  /*2270*/  FMUL R24, R24, R27 ;  /* 0x0000001b18187220 */ /* 0x000fe20000400000 */
[----:B------:R-:W-:Y:S02]  /*2280*/  FSEL R32, R68, 1, P0 ;  /* 0x3f80000044207808 */ /* 0x000fe40000000000 */
[----:B------:R-:W-:Y:S01]  /*2290*/  SEL R33, R54, RZ, P1 ;  /* 0x000000ff36217207 */ /* 0x000fe20000800000 */
[----:B------:R-:W-:Y:S01]  /*22a0*/  FFMA R24, R35, R24, R26 ;  /* 0x0000001823187223 */ /* 0x000fe2000000001a */
[----:B------:R-:W0:Y:S01]  /*22b0*/  MUFU.RCP R37, R37 ;  /* 0x0000002500257308 */ /* 0x000e220000001000 */
[----:B------:R-:W-:-:S02]  /*22c0*/  ISETP.NE.AND P0, PT, R40, RZ, PT ;  /* 0x000000ff2800720c */ /* 0x000fc40003f05270 */
[----:B------:R-:W-:Y:S01]  /*22d0*/  FFMA R25, R50, R25, R33 ;  /* 0x0000001932197223 */ /* 0x000fe20000000021 */
[----:B------:R-:W-:Y:S01]  /*22e0*/  FSETP.GEU.AND P3, PT, R24, RZ, PT ;  /* 0x000000ff1800720b */ /* 0x000fe20003f6e000 */
[----:B------:R-:W-:-:S03]  /*22f0*/  @!P6 FMUL R32, R32, 16777216 ;  /* 0x4b8000002020e820 */ /* 0x000fc60000400000 */
[----:B------:R-:W-:Y:S02]  /*2300*/  FSEL R80, R24, RZ, P3 ;  /* 0x000000ff18507208 */ /* 0x000fe40001800000 */
[----:B------:R-:W-:Y:S02]  /*2310*/  FSETP.GEU.AND P4, PT, R25, RZ, PT ;  /* 0x000000ff1900720b */ /* 0x000fe40003f8e000 */
[----:B------:R-:W-:Y:S02]  /*2320*/  SEL R24, R47, RZ, P1 ;  /* 0x000000ff2f187207 */ /* 0x000fe40000800000 */
[----:B------:R-:W-:Y:S01]  /*2330*/  @P0 FSEL R81, R25, RZ, P4 ;  /* 0x000000ff19510208 */ /* 0x000fe20002000000 */
[----:B0-----:R-:W-:Y:S02]  /*2340*/  FMUL R25, R37, R32 ;  /* 0x0000002025197220 */ /* 0x001fe40000400000 */
[----:B------:R-:W-:Y:S01]  /*2350*/  FADD R24, R43, -R24 ;  /* 0x800000182b187221 */ /* 0x000fe20000000000 */
[----:B------:R-:W-:-:S03]  /*2360*/  SEL R26, R55, RZ, P1 ;  /* 0x000000ff371a7207 */ /* 0x000fc60000800000 */
[----:B------:R-:W-:-:S04]  /*2370*/  FMUL R24, R24, R25 ;  /* 0x0000001918187220 */ /* 0x000fc80000400000 */
[----:B------:R-:W-:Y:S01]  /*2380*/  FFMA R24, R51, R24, R26 ;  /* 0x0000001833187223 */ /* 0x000fe2000000001a */
[----:B------:R-:W-:-:S04]  /*2390*/  LOP3.LUT R103, R73, 0x8, RZ, 0xfc, !PT ;  /* 0x0000000849677812 */ /* 0x000fc800078efcff */
[----:B------:R-:W-:-:S04]  /*23a0*/  FSETP.GEU.AND P3, PT, R24, RZ, PT ;  /* 0x000000ff1800720b */ /* 0x000fc80003f6e000 */
[----:B------:R-:W-:Y:S02]  /*23b0*/  @P0 FSEL R80, R24, RZ, P3 ;  /* 0x000000ff18500208 */ /* 0x000fe40001800000 */
[----:B------:R-:W-:-:S04]  /*23c0*/  LEA.HI R24, R74, R103, RZ, 0x5 ;  /* 0x000000674a187211 */ /* 0x000fc800078f28ff */
[----:B------:R-:W-:Y:S02]  /*23d0*/  LOP3.LUT R24, R24, 0xffffffe0, RZ, 0xc0, !PT ;  /* 0xffffffe018187812 */ /* 0x000fe400078ec0ff */
[----:B------:R-:W-:-:S03]  /*23e0*/  CS2R R26, SRZ ;  /* 0x00000000001a7805 */ /* 0x000fc6000001ff00 */
[----:B------:R-:W-:Y:S01]  /*23f0*/  IMAD.IADD R103, R103, 0x1, -R24 ;  /* 0x0000000167677824 */ /* 0x000fe200078e0a18 */
[----:B------:R-:W-:-:S03]  /*2400*/  CS2R R24, SRZ ;  /* 0x0000000000187805 */ /* 0x000fc6000001ff00 */
[C---:B------:R-:W-:Y:S02]  /*2410*/  IMAD.IADD R47, R103.reuse, 0x1, R77 ;  /* 0x00000001672f7824 */ /* 0x040fe400078e024d */
[----:B------:R-:W-:Y:S01]  /*2420*/  IMAD.WIDE R30, R103, 0x4, R96 ;  /* 0x00000004671e7825 */ /* 0x000fe200078e0260 */
[----:B------:R-:W-:-:S03]  /*2430*/  CS2R R28, SRZ ;  /* 0x00000000001c7805 */ /* 0x000fc6000001ff00 */
[----:B------:R-:W-:Y:S01]  /*2440*/  VIADD R41, R47, 0xfffffff0 ;  /* 0xfffffff02f297836 */ /* 0x000fe20000000000 */
[----:B------:R0:W2:Y:S01]  /*2450*/  @P2 LDG.E.EL.128 R24, desc[UR6][R30.64] ;  /* 0x000000061e182981 */ /* 0x0000a2000c2e1d00 */
[----:B------:R-:W-:Y:S02]  /*2460*/  CS2R R32, SRZ ;  /* 0x0000000000207805 */ /* 0x000fe4000001ff00 */
[----:B------:R-:W-:Y:S01]  /*2470*/  CS2R R34, SRZ ;  /* 0x0000000000227805 */ /* 0x000fe2000001ff00 */
[----:B------:R-:W-:-:S04]  /*2480*/  IMAD.WIDE R40, R41, 0x4, R90 ;  /* 0x0000000429287825 */ /* 0x000fc800078e025a */
[----:B------:R-:W-:Y:S01]  /*2490*/  IMAD.WIDE R42, R103, 0x4, R86 ;  /* 0x00000004672a7825 */ /* 0x000fe200078e0256 */
[----:B0-----:R-:W-:-:S04]  /*24a0*/  CS2R R30, SRZ ;  /* 0x00000000001e7805 */ /* 0x001fc8000001ff00 */
[----:B------:R0:W3:Y:S04]  /*24b0*/  @P1 LDG.E.EL.128 R32, desc[UR6][R42.64+-0x40] ;  /* 0xffffc0062a201981 */ /* 0x0000e8000c2e1d00 */
[----:B------:R1:W4:Y:S01]  /*24c0*/  @P1 LDG.E.EL.128 R28, desc[UR6][R40.64] ;  /* 0x00000006281c1981 */ /* 0x000322000c2e1d00 */
[----:B------:R-:W-:Y:S01]  /*24d0*/  CS2R R38, SRZ ;  /* 0x0000000000267805 */ /* 0x000fe2000001ff00 */
[----:B------:R-:W-:Y:S01]  /*24e0*/  IMAD.WIDE R46, R47, 0x4, R100 ;  /* 0x000000042f2e7825 */ /* 0x000fe200078e0264 */
[----:B0-----:R-:W-:-:S03]  /*24f0*/  CS2R R42, SRZ ;  /* 0x00000000002a7805 */ /* 0x001fc6000001ff00 */
[----:B------:R-:W-:Y:S01]  /*2500*/  IMAD.WIDE R50, R103, 0x4, R98 ;  /* 0x0000000467327825 */ /* 0x000fe200078e0262 */
[----:B-1----:R-:W-:-:S06]  /*2510*/  CS2R R40, SRZ ;  /* 0x0000000000287805 */ /* 0x002fcc000001ff00 */
[----:B------:R-:W5:Y:S01]  /*2520*/  @P2 LDG.E.EL.128 R40, desc[UR6][R50.64] ;  /* 0x0000000632282981 */ /* 0x000f62000c2e1d00 */
[----:B---3--:R-:W-:Y:S02]  /*2530*/  SEL R37, R32, RZ, P1 ;  /* 0x000000ff20257207 */ /* 0x008fe40000800000 */
[----:B----4-:R-:W-:-:S05]  /*2540*/  SEL R28, R28, RZ, P1 ;  /* 0x000000ff1c1c7207 */ /* 0x010fca0000800000 */
[----:B------:R-:W-:Y:S01]  /*2550*/  FADD R32, R28, -R37 ;  /* 0x800000251c207221 */ /* 0x000fe20000000000 */
[----:B------:R-:W-:-:S06]  /*2560*/  CS2R R36, SRZ ;  /* 0x0000000000247805 */ /* 0x000fcc000001ff00 */
[----:B------:R0:W3:Y:S01]  /*2570*/  @P2 LDG.E.EL.128 R36, desc[UR6][R46.64] ;  /* 0x000000062e242981 */ /* 0x0000e2000c2e1d00 */
[----:B-----5:R-:W-:Y:S01]  /*2580*/  SEL R45, R40, RZ, P2 ;  /* 0x000000ff282d7207 */ /* 0x020fe20001000000 */
[C---:B------:R-:W-:Y:S01]  /*2590*/  IMAD.WIDE R56, R103.reuse, 0x4, R94 ;  /* 0x0000000467387825 */ /* 0x040fe200078e025e */
[----:B0-----:R-:W-:Y:S02]  /*25a0*/  CS2R R46, SRZ ;  /* 0x00000000002e7805 */ /* 0x001fe4000001ff00 */
[----:B------:R-:W-:Y:S02]  /*25b0*/  CS2R R52, SRZ ;  /* 0x0000000000347805 */ /* 0x000fe4000001ff00 */
[----:B------:R-:W-:Y:S02]  /*25c0*/  CS2R R54, SRZ ;  /* 0x0000000000367805 */ /* 0x000fe4000001ff00 */
[----:B------:R-:W-:Y:S02]  /*25d0*/  CS2R R48, SRZ ;  /* 0x0000000000307805 */ /* 0x000fe4000001ff00 */
[----:B------:R-:W-:Y:S01]  /*25e0*/  CS2R R50, SRZ ;  /* 0x0000000000327805 */ /* 0x000fe2000001ff00 */
[----:B------:R-:W-:-:S05]  /*25f0*/  IMAD.WIDE R58, R103, 0x4, R92 ;  /* 0x00000004673a7825 */ /* 0x000fca00078e025c */
[----:B------:R-:W4:Y:S01]  /*2600*/  @P2 LDG.E.EL.128 R48, desc[UR6][R58.64] ;  /* 0x000000063a302981 */ /* 0x000f22000c2e1d00 */
[----:B---3--:R-:W-:-:S05]  /*2610*/  SEL R36, R36, RZ, P2 ;  /* 0x000000ff24247207 */ /* 0x008fca0001000000 */
[----:B------:R-:W-:Y:S01]  /*2620*/  FADD R36, R36, -R45 ;  /* 0x8000002d24247221 */ /* 0x000fe20000000000 */
[----:B------:R-:W-:-:S06]  /*2630*/  CS2R R44, SRZ ;  /* 0x00000000002c7805 */ /* 0x000fcc000001ff00 */
[----:B------:R0:W3:Y:S02]  /*2640*/  @P2 LDG.E.EL.128 R44, desc[UR6][R56.64] ;  /* 0x00000006382c2981 */ /* 0x0000e4000c2e1d00 */
[----:B0-----:R-:W-:-:S05]  /*2650*/  IMAD.WIDE R56, R103, 0x4, R88 ;  /* 0x0000000467387825 */ /* 0x001fca00078e0258 */
[----:B------:R-:W5:Y:S01]  /*2660*/  @P1 LDG.E.EL.128 R52, desc[UR6][R56.64+-0x40] ;  /* 0xffffc00638341981 */ /* 0x000f62000c2e1d00 */
[----:B--2---:R-:W-:-:S05]  /*2670*/  SEL R24, R24, RZ, P2 ;  /* 0x000000ff18187207 */ /* 0x004fca0001000000 */
[----:B------:R-:W-:-:S04]  /*2680*/  FADD R24, R24, 9.9999997473787516356e-06 ;  /* 0x3727c5ac18187421 */ /* 0x000fc80000000000 */
[----:B------:R-:W0:Y:S02]  /*2690*/  MUFU.SQRT R60, R24 ;  /* 0x00000018003c7308 */ /* 0x000e240000002000 */
[C---:B0-----:R-:W-:Y:S02]  /*26a0*/  FSETP.GT.AND P4, PT, R60.reuse, 8.50705917302346158658e+37, PT ;  /* 0x7e8000003c00780b */ /* 0x041fe40003f84000 */
[----:B------:R-:W-:Y:S02]  /*26b0*/  FSETP.GEU.AND P3, PT, R60, 1.175494350822287508e-38, PT ;  /* 0x008000003c00780b */ /* 0x000fe40003f6e000 */
[----:B------:R-:W-:-:S09]  /*26c0*/  FSEL R61, R68, 1, P4 ;  /* 0x3f800000443d7808 */ /* 0x000fd20002000000 */
[----:B------:R-:W-:-:S04]  /*26d0*/  @P4 FMUL R60, R60, 0.25 ;  /* 0x3e8000003c3c4820 */ /* 0x000fc80000400000 */
[----:B------:R-:W-:-:S06]  /*26e0*/  @!P3 FMUL R60, R60, 16777216 ;  /* 0x4b8000003c3cb820 */ /* 0x000fcc0000400000 */
[----:B------:R-:W0:Y:S01]  /*26f0*/  MUFU.RCP R60, R60 ;  /* 0x0000003c003c7308 */ /* 0x000e220000001000 */
[----:B------:R-:W-:Y:S01]  /*2700*/  @!P3 FMUL R61, R61, 16777216 ;  /* 0x4b8000003d3db820 */ /* 0x000fe20000400000 */
[----:B----4-:R-:W-:Y:S01]  /*2710*/  SEL R48, R48, RZ, P2 ;  /* 0x000000ff30307207 */ /* 0x010fe20001000000 */
[----:B------:R-:W-:Y:S01]  /*2720*/  IMAD.WIDE R104, R103, 0x4, R84 ;  /* 0x0000000467687825 */ /* 0x000fe200078e0254 */
[----:B------:R-:W-:-:S03]  /*2730*/  CS2R R62, SRZ ;  /* 0x00000000003e7805 */ /* 0x000fc6000001ff00 */
[----:B0-----:R-:W-:Y:S01]  /*2740*/  FMUL R61, R60, R61 ;  /* 0x0000003d3c3d7220 */ /* 0x001fe20000400000 */
[----:B------:R-:W-:Y:S01]  /*2750*/  IMAD.WIDE R102, R103, 0x4, R82 ;  /* 0x0000000467667825 */ /* 0x000fe200078e0252 */
[----:B-----5:R-:W-:-:S05]  /*2760*/  SEL R24, R52, RZ, P1 ;  /* 0x000000ff34187207 */ /* 0x020fca0000800000 */
[----:B------:R-:W-:-:S04]  /*2770*/  FADD R24, R24, 9.9999997473787516356e-06 ;  /* 0x3727c5ac18187421 */ /* 0x000fc80000000000 */
[----:B------:R-:W0:Y:S02]  /*2780*/  MUFU.SQRT R28, R24 ;  /* 0x00000018001c7308 */ /* 0x000e240000002000 */
[C---:B0-----:R-:W-:Y:S02]  /*2790*/  FSETP.GT.AND P4, PT, R28.reuse, 8.50705917302346158658e+37, PT ;  /* 0x7e8000001c00780b */ /* 0x041fe40003f84000 */
[----:B------:R-:W-:-:S11]  /*27a0*/  FSETP.GEU.AND P5, PT, R28, 1.175494350822287508e-38, PT ;  /* 0x008000001c00780b */ /* 0x000fd60003fae000 */
[----:B------:R-:W-:-:S04]  /*27b0*/  @P4 FMUL R28, R28, 0.25 ;  /* 0x3e8000001c1c4820 */ /* 0x000fc80000400000 */
[----:B------:R-:W-:-:S06]  /*27c0*/  @!P5 FMUL R28, R28, 16777216 ;  /* 0x4b8000001c1cd820 */ /* 0x000fcc0000400000 */
[----:B------:R-:W0:Y:S01]  /*27d0*/  MUFU.RCP R28, R28 ;  /* 0x0000001c001c7308 */ /* 0x000e220000001000 */
[----:B------:R-:W-:Y:S01]  /*27e0*/  FSEL R59, R68, 1, P4 ;  /* 0x3f800000443b7808 */ /* 0x000fe20002000000 */
[----:B------:R-:W-:Y:S01]  /*27f0*/  FMUL R24, R61, R36 ;  /* 0x000000243d187220 */ /* 0x000fe20000400000 */
[----:B---3--:R-:W-:-:S03]  /*2800*/  SEL R57, R44, RZ, P2 ;  /* 0x000000ff2c397207 */ /* 0x008fc60001000000 */
[----:B------:R-:W-:Y:S01]  /*2810*/  @!P5 FMUL R59, R59, 16777216 ;  /* 0x4b8000003b3bd820 */ /* 0x000fe20000400000 */
[----:B------:R-:W-:Y:S01]  /*2820*/  CS2R R60, SRZ ;  /* 0x00000000003c7805 */ /* 0x000fe2000001ff00 */
[----:B------:R-:W-:Y:S01]  /*2830*/  FFMA R24, R57, R24, R48 ;  /* 0x0000001839187223 */ /* 0x000fe20000000030 */
[----:B------:R-:W-:-:S04]  /*2840*/  CS2R R56, SRZ ;  /* 0x0000000000387805 */ /* 0x000fc8000001ff00 */
[----:B------:R-:W2:Y:S01]  /*2850*/  @P1 LDG.E.EL.128 R60, desc[UR6][R102.64+-0x40] ;  /* 0xffffc006663c1981 */ /* 0x000ea2000c2e1d00 */
[----:B0-----:R-:W-:-:S04]  /*2860*/  FMUL R59, R28, R59 ;  /* 0x0000003b1c3b7220 */ /* 0x001fc80000400000 */
[----:B------:R-:W-:Y:S01]  /*2870*/  FMUL R32, R32, R59 ;  /* 0x0000003b20207220 */ /* 0x000fe20000400000 */
[----:B------:R-:W-:-:S06]  /*2880*/  CS2R R58, SRZ ;  /* 0x00000000003a7805 */ /* 0x000fcc000001ff00 */
[----:B------:R0:W3:Y:S01]  /*2890*/  @P1 LDG.E.EL.128 R56, desc[UR6][R104.64+-0x40] ;  /* 0xffffc00668381981 */ /* 0x0000e2000c2e1d00 */
[----:B------:R-:W-:-:S04]  /*28a0*/  FSETP.GEU.AND P3, PT, R24, RZ, PT ;  /* 0x000000ff1800720b */ /* 0x000fc80003f6e000 */
[----:B0-----:R-:W-:Y:S02]  /*28b0*/  FSEL R105, R24, RZ, P3 ;  /* 0x000000ff18697208 */ /* 0x001fe40001800000 */
[----:B------:R-:W-:-:S05]  /*28c0*/  SEL R24, R25, RZ, P2 ;  /* 0x000000ff19187207 */ /* 0x000fca0001000000 */
[----:B------:R-:W-:-:S04]  /*28d0*/  FADD R24, R24, 9.9999997473787516356e-06 ;  /* 0x3727c5ac18187421 */ /* 0x000fc80000000000 */
[----:B------:R-:W0:Y:S02]  /*28e0*/  MUFU.SQRT R25, R24 ;  /* 0x0000001800197308 */ /* 0x000e240000002000 */
[----:B0-----:R-:W-:-:S04]  /*28f0*/  FSETP.GT.AND P4, PT, R25, 8.50705917302346158658e+37, PT ;  /* 0x7e8000001900780b */ /* 0x001fc80003f84000 */
[----:B------:R-:W-:Y:S02]  /*2900*/  FSEL R28, R68, 1, P4 ;  /* 0x3f800000441c7808 */ /* 0x000fe40002000000 */
[----:B------:R-:W-:Y:S02]  /*2910*/  SEL R37, R37, RZ, P2 ;  /* 0x000000ff25257207 */ /* 0x000fe40001000000 */
[----:B------:R-:W-:-:S05]  /*2920*/  SEL R24, R41, RZ, P2 ;  /* 0x000000ff29187207 */ /* 0x000fca0001000000 */
[----:B------:R-:W-:Y:S01]  /*2930*/  FADD R37, R37, -R24 ;  /* 0x8000001825257221 */ /* 0x000fe20000000000 */
[----:B------:R-:W-:Y:S02]  /*2940*/  SEL R45, R45, RZ, P2 ;  /* 0x000000ff2d2d7207 */ /* 0x000fe40001000000 */
[----:B------:R-:W-:Y:S02]  /*2950*/  SEL R29, R29, RZ, P1 ;  /* 0x000000ff1d1d7207 */ /* 0x000fe40000800000 */
[----:B------:R-:W-:Y:S02]  /*2960*/  SEL R38, R38, RZ, P2 ;  /* 0x000000ff26267207 */ /* 0x000fe40001000000 */
[----:B------:R-:W-:Y:S02]  /*2970*/  SEL R41, R42, RZ, P2 ;  /* 0x000000ff2a297207 */ /* 0x000fe40001000000 */
[----:B------:R-:W-:-:S03]  /*2980*/  SEL R46, R46, RZ, P2 ;  /* 0x000000ff2e2e7207 */ /* 0x000fc60001000000 */
[----:B------:R-:W-:Y:S01]  /*2990*/  FADD R38, R38, -R41 ;  /* 0x8000002926267221 */ /* 0x000fe20000000000 */
[----:B------:R-:W-:Y:S02]  /*29a0*/  SEL R30, R30, RZ, P1 ;  /* 0x000000ff1e1e7207 */ /* 0x000fe40000800000 */
[----:B------:R-:W-:Y:S02]  /*29b0*/  SEL R39, R39, RZ, P2 ;  /* 0x000000ff27277207 */ /* 0x000fe40001000000 */
[----:B------:R-:W-:Y:S02]  /*29c0*/  SEL R47, R47, RZ, P2 ;  /* 0x000000ff2f2f7207 */ /* 0x000fe40001000000 */
[----:B------:R-:W-:Y:S02]  /*29d0*/  SEL R31, R31, RZ, P1 ;  /* 0x000000ff1f1f7207 */ /* 0x000fe40000800000 */
[----:B--2---:R-:W-:Y:S02]  /*29e0*/  SEL R60, R60, RZ, P1 ;  /* 0x000000ff3c3c7207 */ /* 0x004fe40000800000 */
[----:B---3--:R-:W-:-:S05]  /*29f0*/  SEL R107, R56, RZ, P1 ;  /* 0x000000ff386b7207 */ /* 0x008fca0000800000 */
[----:B------:R-:W-:-:S05]  /*2a00*/  FFMA R32, R107, R32, R60 ;  /* 0x000000206b207223 */ /* 0x000fca000000003c */
[----:B------:R-:W-:-:S04]  /*2a10*/  FSETP.GEU.AND P3, PT, R32, RZ, PT ;  /* 0x000000ff2000720b */ /* 0x000fc80003f6e000 */
[----:B------:R-:W-:Y:S02]  /*2a20*/  @P0 FSEL R105, R32, RZ, P3 ;  /* 0x000000ff20690208 */ /* 0x000fe40001800000 */
[----:B------:R-:W-:Y:S02]  /*2a30*/  SEL R32, R53, RZ, P1 ;  /* 0x000000ff35207207 */ /* 0x000fe40000800000 */
[----:B------:R-:W-:-:S03]  /*2a40*/  FSETP.GEU.AND P3, PT, R25, 1.175494350822287508e-38, PT ;  /* 0x008000001900780b */ /* 0x000fc60003f6e000 */
[----:B------:R-:W-:-:S04]  /*2a50*/  FADD R32, R32, 9.9999997473787516356e-06 ;  /* 0x3727c5ac20207421 */ /* 0x000fc80000000000 */
[----:B------:R-:W0:Y:S01]  /*2a60*/  MUFU.SQRT R36, R32 ;  /* 0x0000002000247308 */ /* 0x000e220000002000 */
[----:B------:R-:W-:-:S05]  /*2a70*/  @P4 FMUL R25, R25, 0.25 ;  /* 0x3e80000019194820 */ /* 0x000fca0000400000 */
[----:B------:R-:W-:-:S06]  /*2a80*/  @!P3 FMUL R25, R25, 16777216 ;  /* 0x4b8000001919b820 */ /* 0x000fcc0000400000 */
[----:B------:R-:W1:Y:S01]  /*2a90*/  MUFU.RCP R25, R25 ;  /* 0x0000001900197308 */ /* 0x000e620000001000 */
[C---:B0-----:R-:W-:Y:S02]  /*2aa0*/  FSETP.GT.AND P4, PT, R36.reuse, 8.50705917302346158658e+37, PT ;  /* 0x7e8000002400780b */ /* 0x041fe40003f84000 */
[----:B------:R-:W-:Y:S01]  /*2ab0*/  FSETP.GEU.AND P5, PT, R36, 1.175494350822287508e-38, PT ;  /* 0x008000002400780b */ /* 0x000fe20003fae000 */
[----:B------:R-:W-:-:S10]  /*2ac0*/  @!P3 FMUL R28, R28, 16777216 ;  /* 0x4b8000001c1cb820 */ /* 0x000fd40000400000 */
[----:B------:R-:W-:Y:S01]  /*2ad0*/  @P4 FMUL R36, R36, 0.25 ;  /* 0x3e80000024244820 */ /* 0x000fe20000400000 */
[----:B-1----:R-:W-:Y:S01]  /*2ae0*/  FMUL R24, R25, R28 ;  /* 0x0000001c19187220 */ /* 0x002fe20000400000 */
[----:B------:R-:W-:Y:S02]  /*2af0*/  SEL R28, R49, RZ, P2 ;  /* 0x000000ff311c7207 */ /* 0x000fe40001000000 */
[----:B------:R-:W-:Y:S01]  /*2b00*/  @!P5 FMUL R36, R36, 16777216 ;  /* 0x4b8000002424d820 */ /* 0x000fe20000400000 */
[----:B------:R-:W-:-:S04]  /*2b10*/  FMUL R24, R24, R37 ;  /* 0x0000002518187220 */ /* 0x000fc80000400000 */
[----:B------:R-:W-:Y:S01]  /*2b20*/  FFMA R24, R45, R24, R28 ;  /* 0x000000182d187223 */ /* 0x000fe2000000001c */
[----:B------:R-:W0:Y:S01]  /*2b30*/  MUFU.RCP R36, R36 ;  /* 0x0000002400247308 */ /* 0x000e220000001000 */
[----:B------:R-:W-:-:S03]  /*2b40*/  FSEL R53, R68, 1, P4 ;  /* 0x3f80000044357808 */ /* 0x000fc60002000000 */
[C---:B------:R-:W-:Y:S02]  /*2b50*/  FSETP.GEU.AND P3, PT, R24.reuse, RZ, PT ;  /* 0x000000ff1800720b */ /* 0x040fe40003f6e000 */
[----:B------:R-:W-:Y:S02]  /*2b60*/  @!P5 FMUL R53, R53, 16777216 ;  /* 0x4b8000003535d820 */ /* 0x000fe40000400000 */
[----:B------:R-:W-:Y:S02]  /*2b70*/  FSEL R44, R24, RZ, P3 ;  /* 0x000000ff182c7208 */ /* 0x000fe40001800000 */
[----:B------:R-:W-:Y:S02]  /*2b80*/  SEL R24, R33, RZ, P1 ;  /* 0x000000ff21187207 */ /* 0x000fe40000800000 */
[----:B------:R-:W-:-:S03]  /*2b90*/  SEL R57, R57, RZ, P1 ;  /* 0x000000ff39397207 */ /* 0x000fc60000800000 */
[----:B------:R-:W-:Y:S01]  /*2ba0*/  FADD R24, R29, -R24 ;  /* 0x800000181d187221 */ /* 0x000fe20000000000 */
[----:B0-----:R-:W-:Y:S01]  /*2bb0*/  FMUL R53, R36, R53 ;  /* 0x0000003524357220 */ /* 0x001fe20000400000 */
[----:B------:R-:W-:-:S03]  /*2bc0*/  SEL R28, R61, RZ, P1 ;  /* 0x000000ff3d1c7207 */ /* 0x000fc60000800000 */
        /* <DEDUP_REMOVED lines=18> */
[----:B------:R-:W-:Y:S02]  /*2cf0*/  FSEL R29, R68, 1, P3 ;  /* 0x3f800000441d7808 */ /* 0x000fe40001800000 */
[----:B0-----:R-:W-:-:S03]  /*2d00*/  FSETP.GT.AND P6, PT, R32, 8.50705917302346158658e+37, PT ;  /* 0x7e8000002000780b */ /* 0x001fc60003fc4000 */
[----:B------:R-:W0:Y:S01]  /*2d10*/  MUFU.RCP R26, R26 ;  /* 0x0000001a001a7308 */ /* 0x000e220000001000 */
[C---:B------:R-:W-:Y:S01]  /*2d20*/  FSETP.GEU.AND P3, PT, R27.reuse, 1.175494350822287508e-38, PT ;  /* 0x008000001b00780b */ /* 0x040fe20003f6e000 */
[----:B------:R-:W-:Y:S01]  /*2d30*/  @P4 FMUL R27, R27, 0.25 ;  /* 0x3e8000001b1b4820 */ /* 0x000fe20000400000 */
[----:B------:R-:W-:Y:S02]  /*2d40*/  FSEL R24, R68, 1, P4 ;  /* 0x3f80000044187808 */ /* 0x000fe40002000000 */
[----:B------:R-:W-:Y:S02]  /*2d50*/  FSETP.GEU.AND P4, PT, R32, 1.175494350822287508e-38, PT ;  /* 0x008000002000780b */ /* 0x000fe40003f8e000 */
[----:B------:R-:W-:Y:S01]  /*2d60*/  SEL R25, R55, RZ, P1 ;  /* 0x000000ff37197207 */ /* 0x000fe20000800000 */
[----:B------:R-:W-:-:S04]  /*2d70*/  @!P5 FMUL R29, R29, 16777216 ;  /* 0x4b8000001d1dd820 */ /* 0x000fc80000400000 */
[----:B------:R-:W-:Y:S01]  /*2d80*/  FADD R25, R25, 9.9999997473787516356e-06 ;  /* 0x3727c5ac19197421 */ /* 0x000fe20000000000 */
[----:B------:R-:W-:-:S03]  /*2d90*/  @P6 FMUL R32, R32, 0.25 ;  /* 0x3e80000020206820 */ /* 0x000fc60000400000 */
[----:B------:R0:W1:Y:S02]  /*2da0*/  MUFU.SQRT R33, R25 ;  /* 0x0000001900217308 */ /* 0x0000640000002000 */
[----:B------:R-:W-:Y:S01]  /*2db0*/  @!P4 FMUL R32, R32, 16777216 ;  /* 0x4b8000002020c820 */ /* 0x000fe20000400000 */
        /* <DEDUP_REMOVED lines=8> */
[C---:B------:R-:W-:Y:S02]  /*2e40*/  FSETP.GEU.AND P4, PT, R25.reuse, RZ, PT ;  /* 0x000000ff1900720b */ /* 0x040fe40003f8e000 */
[----:B------:R-:W-:Y:S01]  /*2e50*/  P2R R36, PR, RZ, 0x1 ;  /* 0x00000001ff247803 */ /* 0x000fe20000000000 */
[----:B------:R-:W2:Y:S01]  /*2e60*/  MUFU.RCP R27, R27 ;  /* 0x0000001b001b7308 */ /* 0x000ea20000001000 */
[----:B------:R-:W-:Y:S02]  /*2e70*/  FSEL R45, R25, RZ, P4 ;  /* 0x000000ff192d7208 */ /* 0x000fe40002000000 */
[C---:B-1----:R-:W-:Y:S02]  /*2e80*/  FSETP.GT.AND P0, PT, R33.reuse, 8.50705917302346158658e+37, PT ;  /* 0x7e8000002100780b */ /* 0x042fe40003f04000 */
[----:B------:R-:W-:Y:S01]  /*2e90*/  SEL R25, R34, RZ, P1 ;  /* 0x000000ff22197207 */ /* 0x000fe20000800000 */
[----:B0-----:R-:W-:Y:S01]  /*2ea0*/  FMUL R26, R32, R37 ;  /* 0x00000025201a7220 */ /* 0x001fe20000400000 */
[----:B------:R-:W-:-:S03]  /*2eb0*/  FSETP.GEU.AND P6, PT, R33, 1.175494350822287508e-38, PT ;  /* 0x008000002100780b */ /* 0x000fc60003fce000 */
[----:B------:R-:W-:Y:S01]  /*2ec0*/  FADD R25, R30, -R25 ;  /* 0x800000191e197221 */ /* 0x000fe20000000000 */
[----:B------:R-:W-:-:S03]  /*2ed0*/  @!P3 FMUL R24, R24, 16777216 ;  /* 0x4b8000001818b820 */ /* 0x000fc60000400000 */
[----:B------:R-:W-:Y:S01]  /*2ee0*/  FMUL R25, R25, R26 ;  /* 0x0000001a19197220 */ /* 0x000fe20000400000 */
[----:B------:R-:W-:Y:S01]  /*2ef0*/  SEL R26, R43, RZ, P2 ;  /* 0x000000ff2b1a7207 */ /* 0x000fe20001000000 */
[----:B------:R-:W-:Y:S01]  /*2f00*/  @P0 FMUL R33, R33, 0.25 ;  /* 0x3e80000021210820 */ /* 0x000fe20000400000 */
[----:B--2---:R-:W-:-:S03]  /*2f10*/  FMUL R24, R27, R24 ;  /* 0x000000181b187220 */ /* 0x004fc60000400000 */
[----:B------:R-:W-:Y:S01]  /*2f20*/  FADD R39, R39, -R26 ;  /* 0x8000001a27277221 */ /* 0x000fe20000000000 */
[----:B------:R-:W-:Y:S01]  /*2f30*/  @!P6 FMUL R33, R33, 16777216 ;  /* 0x4b8000002121e820 */ /* 0x000fe20000400000 */
[----:B------:R-:W-:Y:S02]  /*2f40*/  SEL R26, R51, RZ, P2 ;  /* 0x000000ff331a7207 */ /* 0x000fe40001000000 */
[----:B------:R-:W-:Y:S01]  /*2f50*/  FMUL R24, R24, R39 ;  /* 0x0000002718187220 */ /* 0x000fe20000400000 */
[----:B------:R-:W-:Y:S02]  /*2f60*/  FSEL R28, R68, 1, P0 ;  /* 0x3f800000441c7808 */ /* 0x000fe40000000000 */
[----:B------:R-:W-:Y:S01]  /*2f70*/  SEL R58, R58, RZ, P1 ;  /* 0x000000ff3a3a7207 */ /* 0x000fe20000800000 */
[----:B------:R-:W-:Y:S01]  /*2f80*/  FFMA R24, R47, R24, R26 ;  /* 0x000000182f187223 */ /* 0x000fe2000000001a */
[----:B------:R-:W-:Y:S01]  /*2f90*/  SEL R29, R62, RZ, P1 ;  /* 0x000000ff3e1d7207 */ /* 0x000fe20000800000 */
[----:B------:R-:W0:Y:S01]  /*2fa0*/  MUFU.RCP R33, R33 ;  /* 0x0000002100217308 */ /* 0x000e220000001000 */
[----:B------:R-:W-:-:S02]  /*2fb0*/  ISETP.NE.AND P0, PT, R36, RZ, PT ;  /* 0x000000ff2400720c */ /* 0x000fc40003f05270 */
[----:B------:R-:W-:Y:S01]  /*2fc0*/  FSETP.GEU.AND P3, PT, R24, RZ, PT ;  /* 0x000000ff1800720b */ /* 0x000fe20003f6e000 */
[----:B------:R-:W-:Y:S01]  /*2fd0*/  FFMA R25, R58, R25, R29 ;  /* 0x000000193a197223 */ /* 0x000fe2000000001d */
[----:B------:R-:W-:Y:S02]  /*2fe0*/  @!P6 FMUL R28, R28, 16777216 ;  /* 0x4b8000001c1ce820 */ /* 0x000fe40000400000 */
[----:B------:R-:W-:Y:S02]  /*2ff0*/  FSEL R46, R24, RZ, P3 ;  /* 0x000000ff182e7208 */ /* 0x000fe40001800000 */
[----:B------:R-:W-:Y:S02]  /*3000*/  FSETP.GEU.AND P4, PT, R25, RZ, PT ;  /* 0x000000ff1900720b */ /* 0x000fe40003f8e000 */
[----:B------:R-:W-:-:S03]  /*3010*/  SEL R24, R35, RZ, P1 ;  /* 0x000000ff23187207 */ /* 0x000fc60000800000 */
[----:B------:R-:W-:Y:S01]  /*3020*/  @P0 FSEL R45, R25, RZ, P4 ;  /* 0x000000ff192d0208 */ /* 0x000fe20002000000 */
[----:B0-----:R-:W-:Y:S01]  /*3030*/  FMUL R25, R33, R28 ;  /* 0x0000001c21197220 */ /* 0x001fe20000400000 */
[----:B------:R-:W-:Y:S01]  /*3040*/  FADD R24, R31, -R24 ;  /* 0x800000181f187221 */ /* 0x000fe20000000000 */
[----:B------:R-:W-:Y:S02]  /*3050*/  SEL R59, R59, RZ, P1 ;  /* 0x000000ff3b3b7207 */ /* 0x000fe40000800000 */
[----:B------:R-:W-:Y:S01]  /*3060*/  SEL R26, R63, RZ, P1 ;  /* 0x000000ff3f1a7207 */ /* 0x000fe20000800000 */
[----:B------:R-:W-:-:S04]  /*3070*/  FMUL R24, R24, R25 ;  /* 0x0000001918187220 */ /* 0x000fc80000400000 */
[----:B------:R-:W-:Y:S01]  /*3080*/  FFMA R24, R59, R24, R26 ;  /* 0x000000183b187223 */ /* 0x000fe2000000001a */
[----:B------:R-:W-:-:S04]  /*3090*/  LOP3.LUT R47, R73, 0xc, RZ, 0xfc, !PT ;  /* 0x0000000c492f7812 */ /* 0x000fc800078efcff */
[----:B------:R-:W-:-:S04]  /*30a0*/  FSETP.GEU.AND P3, PT, R24, RZ, PT ;  /* 0x000000ff1800720b */ /* 0x000fc80003f6e000 */
[----:B------:R-:W-:Y:S02]  /*30b0*/  @P0 FSEL R46, R24, RZ, P3 ;  /* 0x000000ff182e0208 */ /* 0x000fe40001800000 */
[----:B------:R-:W-:-:S04]  /*30c0*/  LEA.HI R24, R74, R47, RZ, 0x5 ;  /* 0x0000002f4a187211 */ /* 0x000fc800078f28ff */
[----:B------:R-:W-:-:S05]  /*30d0*/  LOP3.LUT R24, R24, 0xffffffe0, RZ, 0xc0, !PT ;  /* 0xffffffe018187812 */ /* 0x000fca00078ec0ff */
[----:B------:R-:W-:Y:S01]  /*30e0*/  IMAD.IADD R47, R47, 0x1, -R24 ;  /* 0x000000012f2f7824 */ /* 0x000fe200078e0a18 */
[----:B------:R-:W-:-:S03]  /*30f0*/  CS2R R24, SRZ ;  /* 0x0000000000187805 */ /* 0x000fc6000001ff00 */
[----:B------:R-:W-:Y:S01]  /*3100*/  IMAD.IADD R77, R47, 0x1, R77 ;  /* 0x000000012f4d7824 */ /* 0x000fe200078e024d */
[----:B------:R-:W-:Y:S02]  /*3110*/  CS2R R26, SRZ ;  /* 0x00000000001a7805 */ /* 0x000fe4000001ff00 */
[----:B------:R-:W-:Y:S02]  /*3120*/  CS2R R32, SRZ ;  /* 0x0000000000207805 */ /* 0x000fe4000001ff00 */
[----:B------:R-:W-:Y:S01]  /*3130*/  CS2R R34, SRZ ;  /* 0x0000000000227805 */ /* 0x000fe2000001ff00 */
[----:B------:R-:W-:-:S04]  /*3140*/  IMAD.WIDE R100, R77, 0x4, R100 ;  /* 0x000000044d647825 */ /* 0x000fc800078e0264 */
[C---:B------:R-:W-:Y:S01]  /*3150*/  IMAD.WIDE R96, R47.reuse, 0x4, R96 ;  /* 0x000000042f607825 */ /* 0x040fe200078e0260 */
[----:B------:R-:W2:Y:S01]  /*3160*/  @P2 LDG.E.EL.128 R24, desc[UR6][R100.64] ;  /* 0x0000000664182981 */ /* 0x000ea2000c2e1d00 */
[----:B------:R-:W-:Y:S02]  /*3170*/  CS2R R40, SRZ ;  /* 0x0000000000287805 */ /* 0x000fe4000001ff00 */
[----:B------:R-:W-:Y:S01]  /*3180*/  CS2R R42, SRZ ;  /* 0x00000000002a7805 */ /* 0x000fe2000001ff00 */
[----:B------:R-:W3:Y:S01]  /*3190*/  @P2 LDG.E.EL.128 R32, desc[UR6][R96.64] ;  /* 0x0000000660202981 */ /* 0x000ee2000c2e1d00 */
[----:B------:R-:W-:-:S05]  /*31a0*/  IMAD.WIDE R92, R47, 0x4, R92 ;  /* 0x000000042f5c7825 */ /* 0x000fca00078e025c */
[----:B------:R-:W4:Y:S01]  /*31b0*/  @P2 LDG.E.EL.128 R40, desc[UR6][R92.64] ;  /* 0x000000065c282981 */ /* 0x000f22000c2e1d00 */
[----:B------:R-:W-:Y:S02]  /*31c0*/  CS2R R28, SRZ ;  /* 0x00000000001c7805 */ /* 0x000fe4000001ff00 */
[----:B------:R-:W-:Y:S01]  /*31d0*/  CS2R R30, SRZ ;  /* 0x00000000001e7805 */ /* 0x000fe2000001ff00 */
[----:B------:R-:W-:-:S05]  /*31e0*/  IMAD.WIDE R98, R47, 0x4, R98 ;  /* 0x000000042f627825 */ /* 0x000fca00078e0262 */
[----:B------:R-:W5:Y:S01]  /*31f0*/  @P2 LDG.E.EL.128 R28, desc[UR6][R98.64] ;  /* 0x00000006621c2981 */ /* 0x000f62000c2e1d00 */
[----:B------:R-:W-:Y:S02]  /*3200*/  CS2R R36, SRZ ;  /* 0x0000000000247805 */ /* 0x000fe4000001ff00 */
[----:B------:R-:W-:Y:S01]  /*3210*/  CS2R R38, SRZ ;  /* 0x0000000000267805 */ /* 0x000fe2000001ff00 */
[----:B------:R-:W-:-:S05]  /*3220*/  IMAD.WIDE R94, R47, 0x4, R94 ;  /* 0x000000042f5e7825 */ /* 0x000fca00078e025e */
[----:B------:R-:W5:Y:S01]  /*3230*/  @P2 LDG.E.EL.128 R36, desc[UR6][R94.64] ;  /* 0x000000065e242981 */ /* 0x000f62000c2e1d00 */
[----:B------:R-:W-:Y:S01]  /*3240*/  P2R R62, PR, RZ, 0x1 ;  /* 0x00000001ff3e7803 */ /* 0x000fe20000000000 */
[----:B------:R-:W-:Y:S01]  /*3250*/  IMAD.WIDE R88, R47, 0x4, R88 ;  /* 0x000000042f587825 */ /* 0x000fe200078e0258 */
[----:B--2---:R-:W-:Y:S02]  /*3260*/  SEL R48, R24, RZ, P2 ;  /* 0x000000ff18307207 */ /* 0x004fe40001000000 */
[----:B---3--:R-:W-:Y:S02]  /*3270*/  SEL R24, R32, RZ, P2 ;  /* 0x000000ff20187207 */ /* 0x008fe40001000000 */
[----:B------:R-:W-:Y:S02]  /*3280*/  SEL R49, R25, RZ, P2 ;  /* 0x000000ff19317207 */ /* 0x000fe40001000000 */
[----:B------:R-:W-:Y:S01]  /*3290*/  SEL R25, R33, RZ, P2 ;  /* 0x000000ff21197207 */ /* 0x000fe20001000000 */
[----:B------:R-:W-:Y:S01]  /*32a0*/  FADD R24, R24, 9.9999997473787516356e-06 ;  /* 0x3727c5ac18187421 */ /* 0x000fe20000000000 */
[----:B----4-:R-:W-:-:S02]  /*32b0*/  SEL R32, R43, RZ, P2 ;  /* 0x000000ff2b207207 */ /* 0x010fc40001000000 */
[----:B------:R-:W-:Y:S01]  /*32c0*/  SEL R50, R26, RZ, P2 ;  /* 0x000000ff1a327207 */ /* 0x000fe20001000000 */
[----:B------:R-:W0:Y:S01]  /*32d0*/  MUFU.SQRT R43, R24 ;  /* 0x00000018002b7308 */ /* 0x000e220000002000 */
[----:B------:R-:W-:Y:S01]  /*32e0*/  SEL R26, R34, RZ, P2 ;  /* 0x000000ff221a7207 */ /* 0x000fe20001000000 */
[----:B------:R-:W-:Y:S01]  /*32f0*/  FADD R25, R25, 9.9999997473787516356e-06 ;  /* 0x3727c5ac19197421 */ /* 0x000fe20000000000 */
[----:B------:R-:W-:-:S03]  /*3300*/  SEL R33, R42, RZ, P2 ;  /* 0x000000ff2a217207 */ /* 0x000fc60001000000 */
[----:B------:R-:W-:Y:S02]  /*3310*/  FADD R26, R26, 9.9999997473787516356e-06 ;  /* 0x3727c5ac1a1a7421 */ /* 0x000fe40000000000 */
[----:B------:R-:W1:Y:S08]  /*3320*/  MUFU.SQRT R56, R25 ;  /* 0x0000001900387308 */ /* 0x000e700000002000 */
[----:B------:R-:W2:Y:S01]  /*3330*/  MUFU.SQRT R42, R26 ;  /* 0x0000001a002a7308 */ /* 0x000ea20000002000 */
[----:B0-----:R-:W-:-:S04]  /*3340*/  FSETP.GEU.AND P0, PT, R43, 1.175494350822287508e-38, PT ;  /* 0x008000002b00780b */ /* 0x001fc80003f0e000 */
[----:B------:R-:W-:Y:S02]  /*3350*/  P2R R24, PR, RZ, 0x1 ;  /* 0x00000001ff187803 */ /* 0x000fe40000000000 */
[----:B-1----:R-:W-:-:S04]  /*3360*/  FSETP.GEU.AND P0, PT, R56, 1.175494350822287508e-38, PT ;  /* 0x008000003800780b */ /* 0x002fc80003f0e000 */
[----:B------:R-:W-:Y:S02]  /*3370*/  P2R R25, PR, RZ, 0x1 ;  /* 0x00000001ff197803 */ /* 0x000fe40000000000 */
[----:B--2---:R-:W-:Y:S02]  /*3380*/  FSETP.GEU.AND P0, PT, R42, 1.175494350822287508e-38, PT ;  /* 0x008000002a00780b */ /* 0x004fe40003f0e000 */
[----:B-----5:R-:W-:Y:S02]  /*3390*/  SEL R52, R31, RZ, P2 ;  /* 0x000000ff1f347207 */ /* 0x020fe40001000000 */
[----:B------:R-:W-:Y:S02]  /*33a0*/  SEL R51, R27, RZ, P2 ;  /* 0x000000ff1b337207 */ /* 0x000fe40001000000 */
[----:B------:R-:W-:Y:S02]  /*33b0*/  P2R R31, PR, RZ, 0x1 ;  /* 0x00000001ff1f7803 */ /* 0x000fe40000000000 */
[----:B------:R-:W-:-:S02]  /*33c0*/  SEL R27, R35, RZ, P2 ;  /* 0x000000ff231b7207 */ /* 0x000fc40001000000 */
[----:B------:R-:W-:Y:S02]  /*33d0*/  ISETP.NE.AND P0, PT, R25, RZ, PT ;  /* 0x000000ff1900720c */ /* 0x000fe40003f05270 */
[----:B------:R-:W-:Y:S02]  /*33e0*/  SEL R53, R30, RZ, P2 ;  /* 0x000000ff1e357207 */ /* 0x000fe40001000000 */
[----:B------:R-:W-:Y:S01]  /*33f0*/  SEL R55, R28, RZ, P2 ;  /* 0x000000ff1c377207 */ /* 0x000fe20001000000 */
[----:B------:R-:W-:Y:S01]  /*3400*/  FADD R28, R27, 9.9999997473787516356e-06 ;  /* 0x3727c5ac1b1c7421 */ /* 0x000fe20000000000 */
[----:B------:R-:W-:Y:S02]  /*3410*/  P2R R30, PR, RZ, 0x1 ;  /* 0x00000001ff1e7803 */ /* 0x000fe40000000000 */
[----:B------:R-:W-:Y:S02]  /*3420*/  CS2R R26, SRZ ;  /* 0x00000000001a7805 */ /* 0x000fe4000001ff00 */
[----:B------:R-:W-:-:S02]  /*3430*/  ISETP.NE.AND P0, PT, R24, RZ, PT ;  /* 0x000000ff1800720c */ /* 0x000fc40003f05270 */
[----:B------:R-:W-:-:S06]  /*3440*/  CS2R R24, SRZ ;  /* 0x0000000000187805 */ /* 0x000fcc000001ff00 */
[----:B------:R-:W2:Y:S01]  /*3450*/  @P1 LDG.E.EL.128 R24, desc[UR6][R88.64+-0x40] ;  /* 0xffffc00658181981 */ /* 0x000ea2000c2e1d00 */
[----:B------:R-:W-:Y:S02]  /*3460*/  SEL R54, R29, RZ, P2 ;  /* 0x000000ff1d367207 */ /* 0x000fe40001000000 */
[----:B------:R-:W-:Y:S02]  /*3470*/  SEL R36, R36, RZ, P2 ;  /* 0x000000ff24247207 */ /* 0x000fe40001000000 */
[----:B------:R-:W-:Y:S02]  /*3480*/  SEL R37, R37, RZ, P2 ;  /* 0x000000ff25257207 */ /* 0x000fe40001000000 */
[----:B------:R-:W-:Y:S02]  /*3490*/  SEL R38, R38, RZ, P2 ;  /* 0x000000ff26267207 */ /* 0x000fe40001000000 */
[----:B------:R-:W-:Y:S02]  /*34a0*/  SEL R39, R39, RZ, P2 ;  /* 0x000000ff27277207 */ /* 0x000fe40001000000 */
[----:B------:R-:W-:-:S02]  /*34b0*/  SEL R35, R40, RZ, P2 ;  /* 0x000000ff28237207 */ /* 0x000fc40001000000 */
[----:B------:R-:W-:Y:S02]  /*34c0*/  SEL R34, R41, RZ, P2 ;  /* 0x000000ff29227207 */ /* 0x000fe40001000000 */
[----:B------:R-:W-:-:S04]  /*34d0*/  FSETP.GT.AND P2, PT, R43, 8.50705917302346158658e+37, PT ;  /* 0x7e8000002b00780b */ /* 0x000fc80003f44000 */
[----:B------:R-:W-:-:S09]  /*34e0*/  FSEL R57, R68, 1, P2 ;  /* 0x3f80000044397808 */ /* 0x000fd20001000000 */
[----:B------:R-:W-:Y:S01]  /*34f0*/  @P2 FMUL R43, R43, 0.25 ;  /* 0x3e8000002b2b2820 */ /* 0x000fe20000400000 */
[----:B------:R-:W-:Y:S01]  /*3500*/  FSETP.GT.AND P2, PT, R56, 8.50705917302346158658e+37, PT ;  /* 0x7e8000003800780b */ /* 0x000fe20003f44000 */
[----:B------:R-:W0:Y:S03]  /*3510*/  MUFU.SQRT R41, R28 ;  /* 0x0000001c00297308 */ /* 0x000e260000002000 */
[----:B------:R-:W-:-:S09]  /*3520*/  FSEL R40, R68, 1, P2 ;  /* 0x3f80000044287808 */ /* 0x000fd20001000000 */
[----:B------:R-:W-:Y:S01]  /*3530*/  @P2 FMUL R56, R56, 0.25 ;  /* 0x3e80000038382820 */ /* 0x000fe20000400000 */
[----:B------:R-:W-:-:S04]  /*3540*/  FSETP.GT.AND P2, PT, R42, 8.50705917302346158658e+37, PT ;  /* 0x7e8000002a00780b */ /* 0x000fc80003f44000 */
[----:B------:R-:W-:-:S09]  /*3550*/  FSEL R59, R68, 1, P2 ;  /* 0x3f800000443b7808 */ /* 0x000fd20001000000 */
[----:B------:R-:W-:Y:S01]  /*3560*/  @P2 FMUL R42, R42, 0.25 ;  /* 0x3e8000002a2a2820 */ /* 0x000fe20000400000 */
[C---:B0-----:R-:W-:Y:S02]  /*3570*/  FSETP.GT.AND P2, PT, R41.reuse, 8.50705917302346158658e+37, PT ;  /* 0x7e8000002900780b */ /* 0x041fe40003f44000 */
[----:B------:R-:W-:Y:S02]  /*3580*/  FSETP.GEU.AND P5, PT, R41, 1.175494350822287508e-38, PT ;  /* 0x008000002900780b */ /* 0x000fe40003fae000 */
[----:B------:R-:W-:-:S09]  /*3590*/  FSEL R58, R68, 1, P2 ;  /* 0x3f800000443a7808 */ /* 0x000fd20001000000 */
[----:B------:R-:W-:Y:S01]  /*35a0*/  @P2 FMUL R41, R41, 0.25 ;  /* 0x3e80000029292820 */ /* 0x000fe20000400000 */
[----:B------:R-:W-:Y:S01]  /*35b0*/  P2R R29, PR, RZ, 0x1 ;  /* 0x00000001ff1d7803 */ /* 0x000fe20000000000 */
[----:B------:R-:W-:Y:S02]  /*35c0*/  VIADD R77, R77, 0xfffffff0 ;  /* 0xfffffff04d4d7836 */ /* 0x000fe40000000000 */
[----:B------:R-:W-:-:S04]  /*35d0*/  IMAD.WIDE R86, R47, 0x4, R86 ;  /* 0x000000042f567825 */ /* 0x000fc800078e0256 */
[----:B------:R-:W-:Y:S01]  /*35e0*/  IMAD.WIDE R90, R77, 0x4, R90 ;  /* 0x000000044d5a7825 */ /* 0x000fe200078e025a */
[----:B--2---:R-:W-:-:S05]  /*35f0*/  SEL R24, R24, RZ, P1 ;  /* 0x000000ff18187207 */ /* 0x004fca0000800000 */
[----:B------:R-:W-:-:S04]  /*3600*/  FADD R24, R24, 9.9999997473787516356e-06 ;  /* 0x3727c5ac18187421 */ /* 0x000fc80000000000 */
[----:B------:R-:W0:Y:S01]  /*3610*/  MUFU.SQRT R60, R24 ;  /* 0x00000018003c7308 */ /* 0x000e220000002000 */
[----:B------:R-:W-:Y:S02]  /*3620*/  SEL R25, R25, RZ, P1 ;  /* 0x000000ff19197207 */ /* 0x000fe40000800000 */
[----:B------:R-:W-:Y:S02]  /*3630*/  SEL R26, R26, RZ, P1 ;  /* 0x000000ff1a1a7207 */ /* 0x000fe40000800000 */
[----:B------:R-:W-:Y:S01]  /*3640*/  SEL R27, R27, RZ, P1 ;  /* 0x000000ff1b1b7207 */ /* 0x000fe20000800000 */
[----:B------:R-:W-:Y:S02]  /*3650*/  FADD R25, R25, 9.9999997473787516356e-06 ;  /* 0x3727c5ac19197421 */ /* 0x000fe40000000000 */
[----:B------:R-:W-:Y:S02]  /*3660*/  FADD R26, R26, 9.9999997473787516356e-06 ;  /* 0x3727c5ac1a1a7421 */ /* 0x000fe40000000000 */
[----:B------:R-:W1:Y:S01]  /*3670*/  MUFU.SQRT R73, R25 ;  /* 0x0000001900497308 */ /* 0x000e620000002000 */
[----:B------:R-:W-:Y:S01]  /*3680*/  FADD R27, R27, 9.9999997473787516356e-06 ;  /* 0x3727c5ac1b1b7421 */ /* 0x000fe20000000000 */
[----:B0-----:R-:W-:-:S06]  /*3690*/  FSETP.GT.AND P2, PT, R60, 8.50705917302346158658e+37, PT ;  /* 0x7e8000003c00780b */ /* 0x001fcc0003f44000 */
[----:B------:R-:W0:Y:S08]  /*36a0*/  MUFU.SQRT R89, R26 ;  /* 0x0000001a00597308 */ /* 0x000e300000002000 */
[----:B------:R-:W2:Y:S01]  /*36b0*/  MUFU.SQRT R92, R27 ;  /* 0x0000001b005c7308 */ /* 0x000ea20000002000 */
[C---:B------:R-:W-:Y:S01]  /*36c0*/  FSETP.GEU.AND P4, PT, R60.reuse, 1.175494350822287508e-38, PT ;  /* 0x008000003c00780b */ /* 0x040fe20003f8e000 */
[----:B------:R-:W-:Y:S01]  /*36d0*/  @P2 FMUL R60, R60, 0.25 ;  /* 0x3e8000003c3c2820 */ /* 0x000fe20000400000 */
[----:B------:R-:W-:-:S02]  /*36e0*/  FSEL R61, R68, 1, P2 ;  /* 0x3f800000443d7808 */ /* 0x000fc40001000000 */
[----:B-1----:R-:W-:Y:S02]  /*36f0*/  FSETP.GT.AND P2, PT, R73, 8.50705917302346158658e+37, PT ;  /* 0x7e8000004900780b */ /* 0x002fe40003f44000 */
[----:B0-----:R-:W-:Y:S02]  /*3700*/  FSETP.GT.AND P6, PT, R89, 8.50705917302346158658e+37, PT ;  /* 0x7e8000005900780b */ /* 0x001fe40003fc4000 */
[----:B--2---:R-:W-:Y:S02]  /*3710*/  FSETP.GT.AND P0, PT, R92, 8.50705917302346158658e+37, PT ;  /* 0x7e8000005c00780b */ /* 0x004fe40003f04000 */
[----:B------:R-:W-:-:S07]  /*3720*/  FSETP.GEU.AND P3, PT, R73, 1.175494350822287508e-38, PT ;  /* 0x008000004900780b */ /* 0x000fce0003f6e000 */
[----:B------:R-:W-:Y:S01]  /*3730*/  @P2 FMUL R73, R73, 0.25 ;  /* 0x3e80000049492820 */ /* 0x000fe20000400000 */
[C---:B------:R-:W-:Y:S02]  /*3740*/  FSEL R63, R68.reuse, 1, P2 ;  /* 0x3f800000443f7808 */ /* 0x040fe40001000000 */
[C---:B------:R-:W-:Y:S01]  /*3750*/  FSETP.GEU.AND P2, PT, R89.reuse, 1.175494350822287508e-38, PT ;  /* 0x008000005900780b */ /* 0x040fe20003f4e000 */
[----:B------:R-:W-:Y:S01]  /*3760*/  @P6 FMUL R89, R89, 0.25 ;  /* 0x3e80000059596820 */ /* 0x000fe20000400000 */
[----:B------:R-:W-:Y:S02]  /*3770*/  FSEL R88, R68, 1, P6 ;  /* 0x3f80000044587808 */ /* 0x000fe40003000000 */
[----:B------:R-:W-:Y:S02]  /*3780*/  FSETP.GEU.AND P6, PT, R92, 1.175494350822287508e-38, PT ;  /* 0x008000005c00780b */ /* 0x000fe40003fce000 */
[----:B------:R-:W-:Y:S01]  /*3790*/  FSEL R68, R68, 1, P0 ;  /* 0x3f80000044447808 */ /* 0x000fe20000000000 */
[----:B------:R-:W-:Y:S01]  /*37a0*/  @P0 FMUL R92, R92, 0.25 ;  /* 0x3e8000005c5c0820 */ /* 0x000fe20000400000 */
[----:B------:R-:W-:-:S13]  /*37b0*/  ISETP.NE.AND P0, PT, R29, RZ, PT ;  /* 0x000000ff1d00720c */ /* 0x000fda0003f05270 */
[----:B------:R-:W-:Y:S01]  /*37c0*/  @!P0 FMUL R43, R43, 16777216 ;  /* 0x4b8000002b2b8820 */ /* 0x000fe20000400000 */
[----:B------:R-:W-:Y:S01]  /*37d0*/  @!P0 FMUL R57, R57, 16777216 ;  /* 0x4b80000039398820 */ /* 0x000fe20000400000 */
[----:B------:R-:W-:Y:S02]  /*37e0*/  ISETP.NE.AND P0, PT, R30, RZ, PT ;  /* 0x000000ff1e00720c */ /* 0x000fe40003f05270 */
[----:B------:R-:W-:Y:S02]  /*37f0*/  CS2R R24, SRZ ;  /* 0x0000000000187805 */ /* 0x000fe4000001ff00 */
[----:B------:R-:W-:Y:S02]  /*3800*/  CS2R R26, SRZ ;  /* 0x00000000001a7805 */ /* 0x000fe4000001ff00 */
[----:B------:R-:W-:-:S04]  /*3810*/  CS2R R28, SRZ ;  /* 0x00000000001c7805 */ /* 0x000fc8000001ff00 */
[----:B------:R-:W2:Y:S03]  /*3820*/  @P1 LDG.E.EL.128 R24, desc[UR6][R90.64] ;  /* 0x000000065a181981 */ /* 0x000ea6000c2e1d00 */
[----:B------:R-:W-:Y:S01]  /*3830*/  @!P0 FMUL R56, R56, 16777216 ;  /* 0x4b80000038388820 */ /* 0x000fe20000400000 */
[----:B------:R-:W-:Y:S01]  /*3840*/  @!P0 FMUL R40, R40, 16777216 ;  /* 0x4b80000028288820 */ /* 0x000fe20000400000 */
[----:B------:R-:W-:Y:S02]  /*3850*/  ISETP.NE.AND P0, PT, R31, RZ, PT ;  /* 0x000000ff1f00720c */ /* 0x000fe40003f05270 */
[----:B------:R-:W-:-:S06]  /*3860*/  CS2R R30, SRZ ;  /* 0x00000000001e7805 */ /* 0x000fcc000001ff00 */
[----:B------:R0:W3:Y:S01]  /*3870*/  @P1 LDG.E.EL.128 R28, desc[UR6][R86.64+-0x40] ;  /* 0xffffc006561c1981 */ /* 0x0000e2000c2e1d00 */
[----:B------:R-:W-:Y:S01]  /*3880*/  @!P4 FMUL R60, R60, 16777216 ;  /* 0x4b8000003c3cc820 */ /* 0x000fe20000400000 */
[----:B------:R-:W-:Y:S01]  /*3890*/  @!P4 FMUL R61, R61, 16777216 ;  /* 0x4b8000003d3dc820 */ /* 0x000fe20000400000 */
[----:B------:R-:W-:Y:S02]  /*38a0*/  ISETP.NE.AND P4, PT, R22, RZ, PT ;  /* 0x000000ff1600720c */ /* 0x000fe40003f85270 */
[----:B------:R-:W-:Y:S01]  /*38b0*/  @!P0 FMUL R42, R42, 16777216 ;  /* 0x4b8000002a2a8820 */ /* 0x000fe20000400000 */
[----:B------:R-:W-:Y:S01]  /*38c0*/  @!P0 FMUL R59, R59, 16777216 ;  /* 0x4b8000003b3b8820 */ /* 0x000fe20000400000 */
[----:B------:R-:W-:Y:S02]  /*38d0*/  ISETP.NE.AND P0, PT, R62, RZ, PT ;  /* 0x000000ff3e00720c */ /* 0x000fe40003f05270 */
[C---:B0-----:R-:W-:Y:S02]  /*38e0*/  LEA.HI R86, R74.reuse, R9, RZ, 0x4 ;  /* 0x000000094a567211 */ /* 0x041fe400078f20ff */
[----:B------:R-:W-:-:S02]  /*38f0*/  LEA.HI R87, R74, R21, RZ, 0x4 ;  /* 0x000000154a577211 */ /* 0x000fc400078f20ff */
[----:B------:R-:W-:Y:S01]  /*3900*/  LEA.HI R21, R74, R21, RZ, 0x5 ;  /* 0x000000154a157211 */ /* 0x000fe200078f28ff */
[----:B------:R-:W-:Y:S01]  /*3910*/  @!P6 FMUL R92, R92, 16777216 ;  /* 0x4b8000005c5ce820 */ /* 0x000fe20000400000 */
[----:B------:R-:W-:Y:S01]  /*3920*/  @!P6 FMUL R68, R68, 16777216 ;  /* 0x4b8000004444e820 */ /* 0x000fe20000400000 */
[----:B------:R-:W-:Y:S02]  /*3930*/  ISETP.NE.AND P6, PT, R67, RZ, PT ;  /* 0x000000ff4300720c */ /* 0x000fe40003fc5270 */
[----:B------:R-:W-:Y:S02]  /*3940*/  IMAD.SHL.U32 R21, R21, 0x400, RZ ;  /* 0x0000040015157824 */ /* 0x000fe400078e00ff */
[----:B------:R-:W-:Y:S01]  /*3950*/  @!P2 FMUL R89, R89, 16777216 ;  /* 0x4b8000005959a820 */ /* 0x000fe20000400000 */
[----:B------:R-:W-:Y:S01]  /*3960*/  @!P2 FMUL R88, R88, 16777216 ;  /* 0x4b8000005858a820 */ /* 0x000fe20000400000 */
[----:B------:R-:W-:Y:S01]  /*3970*/  ISETP.NE.AND P2, PT, R66, RZ, PT ;  /* 0x000000ff4200720c */ /* 0x000fe20003f45270 */
[----:B------:R-:W-:Y:S01]  /*3980*/  @!P5 FMUL R41, R41, 16777216 ;  /* 0x4b8000002929d820 */ /* 0x000fe20000400000 */
[----:B------:R-:W-:Y:S01]  /*3990*/  @!P5 FMUL R58, R58, 16777216 ;  /* 0x4b8000003a3ad820 */ /* 0x000fe20000400000 */
[----:B------:R-:W-:Y:S01]  /*39a0*/  ISETP.NE.AND P5, PT, R69, RZ, PT ;  /* 0x000000ff4500720c */ /* 0x000fe20003fa5270 */
[----:B------:R-:W-:-:S04]  /*39b0*/  IMAD.WIDE R84, R47, 0x4, R84 ;  /* 0x000000042f547825 */ /* 0x000fc800078e0254 */
[----:B------:R-:W-:Y:S01]  /*39c0*/  IMAD.WIDE R82, R47, 0x4, R82 ;  /* 0x000000042f527825 */ /* 0x000fe200078e0252 */
[----:B--2---:R-:W-:Y:S02]  /*39d0*/  SEL R22, R27, RZ, P1 ;  /* 0x000000ff1b167207 */ /* 0x004fe40000800000 */
[----:B------:R-:W-:Y:S02]  /*39e0*/  SEL R26, R26, RZ, P1 ;  /* 0x000000ff1a1a7207 */ /* 0x000fe40000800000 */
[----:B------:R-:W-:Y:S02]  /*39f0*/  SEL R25, R25, RZ, P1 ;  /* 0x000000ff19197207 */ /* 0x000fe40000800000 */
[----:B------:R-:W-:Y:S02]  /*3a00*/  SEL R93, R24, RZ, P1 ;  /* 0x000000ff185d7207 */ /* 0x000fe40000800000 */
[----:B---3--:R-:W-:Y:S02]  /*3a10*/  SEL R27, R30, RZ, P1 ;  /* 0x000000ff1e1b7207 */ /* 0x008fe40000800000 */
[----:B------:R-:W-:-:S03]  /*3a20*/  LEA.HI R24, R74, R65, RZ, 0x4 ;  /* 0x000000414a187211 */ /* 0x000fc600078f20ff */
[----:B------:R-:W-:Y:S01]  /*3a30*/  FADD R90, R26, -R27 ;  /* 0x8000001b1a5a7221 */ /* 0x000fe20000000000 */
[----:B------:R-:W-:-:S05]  /*3a40*/  SEL R26, R29, RZ, P1 ;  /* 0x000000ff1d1a7207 */ /* 0x000fca0000800000 */
[----:B------:R-:W-:Y:S01]  /*3a50*/  FADD R91, R25, -R26 ;  /* 0x8000001a195b7221 */ /* 0x000fe20000000000 */
[----:B------:R-:W-:-:S04]  /*3a60*/  SHF.R.S32.HI R25, RZ, 0x4, R24 ;  /* 0x00000004ff197819 */ /* 0x000fc80000011418 */
[----:B------:R-:W-:-:S04]  /*3a70*/  LEA.HI R26, R24, R25, RZ, 0x1 ;  /* 0x00000019181a7211 */ /* 0x000fc800078f08ff */
[----:B------:R-:W-:-:S05]  /*3a80*/  LOP3.LUT R26, R26, 0x3ffffe, RZ, 0xc0, !PT ;  /* 0x003ffffe1a1a7812 */ /* 0x000fca00078ec0ff */
[----:B------:R-:W-:Y:S01]  /*3a90*/  IMAD.IADD R62, R25, 0x1, -R26 ;  /* 0x00000001193e7824 */ /* 0x000fe200078e0a1a */
[C---:B------:R-:W-:Y:S02]  /*3aa0*/  LEA.HI R25, R74.reuse, R9, RZ, 0x5 ;  /* 0x000000094a197211 */ /* 0x040fe400078f28ff */
[CC--:B------:R-:W-:Y:S02]  /*3ab0*/  LEA.HI R9, R74.reuse, R23.reuse, RZ, 0x4 ;  /* 0x000000174a097211 */ /* 0x0c0fe400078f20ff */
[C---:B------:R-:W-:Y:S02]  /*3ac0*/  LEA.HI R23, R74.reuse, R23, RZ, 0x5 ;  /* 0x000000174a177211 */ /* 0x040fe400078f28ff */
[----:B------:R-:W-:Y:S02]  /*3ad0*/  LEA.HI R74, R74, R65, RZ, 0x5 ;  /* 0x000000414a4a7211 */ /* 0x000fe400078f28ff */
[----:B------:R-:W-:-:S03]  /*3ae0*/  LOP3.LUT R24, R24, 0x1fffb0, RZ, 0xc0, !PT ;  /* 0x001fffb018187812 */ /* 0x000fc600078ec0ff */
[----:B------:R-:W-:Y:S02]  /*3af0*/  IMAD.SHL.U32 R74, R74, 0x400, RZ ;  /* 0x000004004a4a7824 */ /* 0x000fe400078e00ff */
[----:B------:R-:W-:Y:S02]  /*3b00*/  IMAD.IADD R27, R65, 0x1, -R24 ;  /* 0x00000001411b7824 */ /* 0x000fe400078e0a18 */
[----:B------:R-:W-:Y:S01]  /*3b10*/  IMAD.SHL.U32 R23, R23, 0x400, RZ ;  /* 0x0000040017177824 */ /* 0x000fe200078e00ff */
[----:B------:R-:W-:Y:S01]  /*3b20*/  LOP3.LUT R67, R74, 0xfffe8000, RZ, 0xc0, !PT ;  /* 0xfffe80004a437812 */ /* 0x000fe200078ec0ff */
[----:B------:R-:W-:Y:S02]  /*3b30*/  IMAD R24, R27, 0x800, R6 ;  /* 0x000008001b187824 */ /* 0x000fe400078e0206 */
[----:B------:R-:W-:Y:S01]  /*3b40*/  IMAD.SHL.U32 R25, R25, 0x400, RZ ;  /* 0x0000040019197824 */ /* 0x000fe200078e00ff */
[----:B------:R-:W-:Y:S01]  /*3b50*/  SEL R31, R31, RZ, P1 ;  /* 0x000000ff1f1f7207 */ /* 0x000fe20000800000 */
[----:B------:R-:W-:Y:S01]  /*3b60*/  IMAD.IADD R67, R67, 0x1, R24 ;  /* 0x0000000143437824 */ /* 0x000fe200078e0218 */
[----:B------:R-:W-:-:S02]  /*3b70*/  SEL R28, R28, RZ, P1 ;  /* 0x000000ff1c1c7207 */ /* 0x000fc40000800000 */
[----:B------:R-:W-:Y:S02]  /*3b80*/  LOP3.LUT R24, R23, 0xffff8000, RZ, 0xc0, !PT ;  /* 0xffff800017187812 */ /* 0x000fe400078ec0ff */
[----:B------:R-:W-:Y:S02]  /*3b90*/  LOP3.LUT R26, R21, 0xffff8000, RZ, 0xc0, !PT ;  /* 0xffff8000151a7812 */ /* 0x000fe400078ec0ff */
[----:B------:R-:W-:Y:S01]  /*3ba0*/  LOP3.LUT R66, R25, 0xffff8000, RZ, 0xc0, !PT ;  /* 0xffff800019427812 */ /* 0x000fe200078ec0ff */
[----:B------:R-:W-:Y:S01]  /*3bb0*/  FADD R22, R22, -R31 ;  /* 0x8000001f16167221 */ /* 0x000fe20000000000 */
[----:B------:R-:W-:Y:S01]  /*3bc0*/  FADD R93, R93, -R28 ;  /* 0x8000001c5d5d7221 */ /* 0x000fe20000000000 */
[C---:B------:R-:W-:Y:S01]  /*3bd0*/  IMAD R65, R27.reuse, 0x800, R24 ;  /* 0x000008001b417824 */ /* 0x040fe200078e0218 */
[----:B------:R-:W-:Y:S01]  /*3be0*/  CS2R R24, SRZ ;  /* 0x0000000000187805 */ /* 0x000fe2000001ff00 */
[C---:B------:R-:W-:Y:S01]  /*3bf0*/  IMAD R69, R27.reuse, 0x800, R26 ;  /* 0x000008001b457824 */ /* 0x040fe200078e021a */
[----:B------:R-:W-:Y:S01]  /*3c00*/  CS2R R28, SRZ ;  /* 0x00000000001c7805 */ /* 0x000fe2000001ff00 */
[----:B------:R-:W-:Y:S01]  /*3c10*/  IMAD R66, R27, 0x800, R66 ;  /* 0x000008001b427824 */ /* 0x000fe200078e0242 */
[----:B------:R-:W-:-:S02]  /*3c20*/  CS2R R26, SRZ ;  /* 0x00000000001a7805 */ /* 0x000fc4000001ff00 */
[----:B------:R-:W-:-:S04]  /*3c30*/  CS2R R30, SRZ ;  /* 0x00000000001e7805 */ /* 0x000fc8000001ff00 */
[----:B------:R0:W2:Y:S04]  /*3c40*/  @P1 LDG.E.EL.128 R24, desc[UR6][R84.64+-0x40] ;  /* 0xffffc00654181981 */ /* 0x0000a8000c2e1d00 */
[----:B------:R1:W3:Y:S01]  /*3c50*/  @P1 LDG.E.EL.128 R28, desc[UR6][R82.64+-0x40] ;  /* 0xffffc006521c1981 */ /* 0x0002e2000c2e1d00 */
[----:B------:R-:W-:Y:S01]  /*3c60*/  @!P3 FMUL R73, R73, 16777216 ;  /* 0x4b8000004949b820 */ /* 0x000fe20000400000 */
[----:B------:R-:W-:Y:S01]  /*3c70*/  @!P3 FMUL R63, R63, 16777216 ;  /* 0x4b8000003f3fb820 */ /* 0x000fe20000400000 */
[----:B------:R-:W-:Y:S02]  /*3c80*/  ISETP.NE.AND P3, PT, R64, RZ, PT ;  /* 0x000000ff4000720c */ /* 0x000fe40003f65270 */
[----:B------:R-:W-:-:S04]  /*3c90*/  SHF.R.S32.HI R64, RZ, 0x4, R9 ;  /* 0x00000004ff407819 */ /* 0x000fc80000011409 */
[----:B------:R-:W-:-:S04]  /*3ca0*/  LEA.HI R9, R9, R64, RZ, 0x1 ;  /* 0x0000004009097211 */ /* 0x000fc800078f08ff */
[----:B------:R-:W-:Y:S01]  /*3cb0*/  LOP3.LUT R9, R9, 0x3ffffe, RZ, 0xc0, !PT ;  /* 0x003ffffe09097812 */ /* 0x000fe200078ec0ff */
[----:B------:R-:W-:Y:S02]  /*3cc0*/  IMAD R77, R17, 0x20, R16 ;  /* 0x00000020114d7824 */ /* 0x000fe400078e0210 */
[----:B------:R-:W-:Y:S02]  /*3cd0*/  IMAD.SHL.U32 R16, R20, 0x40, RZ ;  /* 0x0000004014107824 */ /* 0x000fe400078e00ff */
[----:B------:R-:W-:Y:S02]  /*3ce0*/  IMAD.IADD R64, R64, 0x1, -R9 ;  /* 0x0000000140407824 */ /* 0x000fe400078e0a09 */
[----:B------:R-:W-:Y:S01]  /*3cf0*/  IMAD.SHL.U32 R9, R20, 0x8, RZ ;  /* 0x0000000814097824 */ /* 0x000fe200078e00ff */
[----:B------:R-:W-:Y:S02]  /*3d00*/  LOP3.LUT R16, R16, 0x3fc0, RZ, 0xc0, !PT ;  /* 0x00003fc010107812 */ /* 0x000fe400078ec0ff */
[----:B------:R-:W-:-:S02]  /*3d10*/  SHF.R.U32.HI R3, RZ, 0x3, R3 ;  /* 0x00000003ff037819 */ /* 0x000fc40000011603 */
[----:B------:R-:W-:Y:S02]  /*3d20*/  LOP3.LUT R9, R9, 0x7c0, RZ, 0xc0, !PT ;  /* 0x000007c009097812 */ /* 0x000fe400078ec0ff */
[----:B------:R-:W-:Y:S02]  /*3d30*/  SHF.R.U32.HI R12, RZ, 0x3, R12 ;  /* 0x00000003ff0c7819 */ /* 0x000fe4000001160c */
[----:B------:R-:W-:Y:S02]  /*3d40*/  SHF.R.U32.HI R13, RZ, 0x3, R13 ;  /* 0x00000003ff0d7819 */ /* 0x000fe4000001160d */
[----:B------:R-:W-:Y:S02]  /*3d50*/  IADD3 R47, R16, UR4, R9 ;  /* 0x00000004102f7c10 */ /* 0x000fe4000fffe009 */
[----:B------:R-:W-:Y:S02]  /*3d60*/  SHF.R.U32.HI R4, RZ, 0x3, R4 ;  /* 0x00000003ff047819 */ /* 0x000fe40000011604 */
[----:B------:R-:W-:-:S02]  /*3d70*/  LOP3.LUT R3, R3, 0x1e8, RZ, 0xc0, !PT ;  /* 0x000001e803037812 */ /* 0x000fc400078ec0ff */
[C---:B------:R-:W-:Y:S02]  /*3d80*/  LOP3.LUT R9, R5.reuse, 0x20, RZ, 0xfc, !PT ;  /* 0x0000002005097812 */ /* 0x040fe400078efcff */
[C---:B------:R-:W-:Y:S02]  /*3d90*/  LOP3.LUT R16, R5.reuse, 0x40, RZ, 0xfc, !PT ;  /* 0x0000004005107812 */ /* 0x040fe400078efcff */
[C---:B------:R-:W-:Y:S02]  /*3da0*/  LOP3.LUT R17, R5.reuse, 0x60, RZ, 0xfc, !PT ;  /* 0x0000006005117812 */ /* 0x040fe400078efcff */
[----:B------:R-:W-:Y:S02]  /*3db0*/  LEA.HI R21, R5, UR4, RZ, 0x1d ;  /* 0x0000000405157c11 */ /* 0x000fe4000f8fe8ff */
[----:B------:R-:W-:Y:S02]  /*3dc0*/  SHF.R.U32.HI R11, RZ, 0x3, R11 ;  /* 0x00000003ff0b7819 */ /* 0x000fe4000001160b */
[----:B------:R-:W-:-:S02]  /*3dd0*/  SHF.R.U32.HI R5, RZ, 0x3, R2 ;  /* 0x00000003ff057819 */ /* 0x000fc40000011602 */
[----:B------:R-:W-:Y:S02]  /*3de0*/  SHF.R.U32.HI R19, RZ, 0x3, R19 ;  /* 0x00000003ff137819 */ /* 0x000fe40000011613 */
[----:B------:R-:W-:Y:S02]  /*3df0*/  SHF.R.U32.HI R8, RZ, 0x3, R8 ;  /* 0x00000003ff087819 */ /* 0x000fe40000011608 */
[----:B------:R-:W-:Y:S02]  /*3e00*/  SHF.R.U32.HI R14, RZ, 0x3, R14 ;  /* 0x00000003ff0e7819 */ /* 0x000fe4000001160e */
[----:B------:R-:W-:Y:S02]  /*3e10*/  LOP3.LUT R12, R12, 0x1d8, RZ, 0xc0, !PT ;  /* 0x000001d80c0c7812 */ /* 0x000fe400078ec0ff */
[----:B------:R-:W-:Y:S01]  /*3e20*/  LOP3.LUT R13, R13, 0x1f8, RZ, 0xc0, !PT ;  /* 0x000001f80d0d7812 */ /* 0x000fe200078ec0ff */
[----:B------:R-:W-:Y:S01]  /*3e30*/  VIADD R3, R3, UR4 ;  /* 0x0000000403037c36 */ /* 0x000fe20008000000 */
[----:B0-----:R-:W-:Y:S01]  /*3e40*/  LOP3.LUT R84, R4, 0x1e4, RZ, 0xc0, !PT ;  /* 0x000001e404547812 */ /* 0x001fe200078ec0ff */
[----:B------:R-:W-:Y:S01]  /*3e50*/  VIADD R99, R18, UR4 ;  /* 0x0000000412637c36 */ /* 0x000fe20008000000 */
[----:B------:R-:W-:-:S02]  /*3e60*/  LEA.HI R9, R9, UR4, RZ, 0x1d ;  /* 0x0000000409097c11 */ /* 0x000fc4000f8fe8ff */
[----:B------:R-:W-:Y:S02]  /*3e70*/  LEA.HI R23, R16, UR4, RZ, 0x1d ;  /* 0x0000000410177c11 */ /* 0x000fe4000f8fe8ff */
[----:B------:R-:W-:Y:S02]  /*3e80*/  LOP3.LUT R11, R11, 0x1dc, RZ, 0xc0, !PT ;  /* 0x000001dc0b0b7812 */ /* 0x000fe400078ec0ff */
[----:B------:R-:W-:Y:S02]  /*3e90*/  LOP3.LUT R0, R0, 0x3fc, RZ, 0xc0, !PT ;  /* 0x000003fc00007812 */ /* 0x000fe400078ec0ff */
[----:B------:R-:W-:Y:S02]  /*3ea0*/  LOP3.LUT R16, R5, 0x1d4, RZ, 0xc0, !PT ;  /* 0x000001d405107812 */ /* 0x000fe400078ec0ff */
[----:B------:R-:W-:Y:S02]  /*3eb0*/  LOP3.LUT R94, R8, 0x1ec, RZ, 0xc0, !PT ;  /* 0x000001ec085e7812 */ /* 0x000fe400078ec0ff */
[----:B------:R-:W-:-:S02]  /*3ec0*/  LOP3.LUT R19, R19, 0x1f4, RZ, 0xc0, !PT ;  /* 0x000001f413137812 */ /* 0x000fc400078ec0ff */
[----:B------:R-:W-:Y:S01]  /*3ed0*/  LOP3.LUT R14, R14, 0x1fc, RZ, 0xc0, !PT ;  /* 0x000001fc0e0e7812 */ /* 0x000fe200078ec0ff */
[----:B------:R-:W-:Y:S01]  /*3ee0*/  VIADD R85, R12, UR4 ;  /* 0x000000040c557c36 */ /* 0x000fe20008000000 */
[----:B------:R-:W-:Y:S01]  /*3ef0*/  LOP3.LUT R12, R0, 0x800, RZ, 0xfc, !PT ;  /* 0x00000800000c7812 */ /* 0x000fe200078efcff */
[----:B------:R-:W-:Y:S01]  /*3f00*/  VIADD R13, R13, UR4 ;  /* 0x000000040d0d7c36 */ /* 0x000fe20008000000 */
[----:B------:R-:W-:Y:S01]  /*3f10*/  LEA.HI R17, R17, UR4, RZ, 0x1d ;  /* 0x0000000411117c11 */ /* 0x000fe2000f8fe8ff */
[----:B------:R-:W-:Y:S01]  /*3f20*/  VIADD R97, R84, UR4 ;  /* 0x0000000454617c36 */ /* 0x000fe20008000000 */
[----:B------:R0:W4:Y:S01]  /*3f30*/  MUFU.RCP R8, R43 ;  /* 0x0000002b00087308 */ /* 0x0001220000001000 */
[----:B------:R-:W-:Y:S01]  /*3f40*/  IMAD R96, R10, 0x4, R3 ;  /* 0x000000040a607824 */ /* 0x000fe200078e0203 */
[----:B------:R-:W-:Y:S01]  /*3f50*/  LOP3.LUT R3, R0, 0x400, RZ, 0xfc, !PT ;  /* 0x0000040000037812 */ /* 0x000fe200078efcff */
[C---:B------:R-:W-:Y:S02]  /*3f60*/  IMAD R2, R10.reuse, 0x4, R21 ;  /* 0x000000040a027824 */ /* 0x040fe400078e0215 */
[----:B------:R-:W-:-:S02]  /*3f70*/  IMAD R4, R10, 0x4, R9 ;  /* 0x000000040a047824 */ /* 0x000fc400078e0209 */
[----:B------:R-:W-:Y:S01]  /*3f80*/  VIADD R11, R11, UR4 ;  /* 0x000000040b0b7c36 */ /* 0x000fe20008000000 */
[----:B------:R-:W5:Y:S01]  /*3f90*/  MUFU.RCP R9, R56 ;  /* 0x0000003800097308 */ /* 0x000f620000001000 */
[----:B------:R-:W-:Y:S02]  /*3fa0*/  IMAD R84, R10, 0x4, R99 ;  /* 0x000000040a547824 */ /* 0x000fe400078e0263 */
[----:B------:R-:W-:Y:S02]  /*3fb0*/  VIADD R15, R15, UR4 ;  /* 0x000000040f0f7c36 */ /* 0x000fe40008000000 */
[----:B------:R-:W-:Y:S02]  /*3fc0*/  VIADD R21, R7, UR4 ;  /* 0x0000000407157c36 */ /* 0x000fe40008000000 */
[----:B-1----:R-:W-:Y:S02]  /*3fd0*/  VIADD R83, R16, UR4 ;  /* 0x0000000410537c36 */ /* 0x002fe40008000000 */
[----:B------:R-:W-:-:S02]  /*3fe0*/  VIADD R95, R94, UR4 ;  /* 0x000000045e5f7c36 */ /* 0x000fc40008000000 */
[----:B------:R-:W-:Y:S02]  /*3ff0*/  VIADD R19, R19, UR4 ;  /* 0x0000000413137c36 */ /* 0x000fe40008000000 */
[----:B------:R-:W-:Y:S01]  /*4000*/  VIADD R99, R14, UR4 ;  /* 0x000000040e637c36 */ /* 0x000fe20008000000 */
[----:B------:R-:W-:Y:S01]  /*4010*/  LOP3.LUT R14, R0, 0xc00, RZ, 0xfc, !PT ;  /* 0x00000c00000e7812 */ /* 0x000fe200078efcff */
[C---:B0-----:R-:W-:Y:S01]  /*4020*/  IMAD R43, R10.reuse, 0x4, R13 ;  /* 0x000000040a2b7824 */ /* 0x041fe200078e020d */
[----:B------:R-:W-:Y:S01]  /*4030*/  SHF.R.U32.HI R20, RZ, 0x1, R20 ;  /* 0x00000001ff147819 */ /* 0x000fe20000011614 */
[----:B------:R-:W0:Y:S01]  /*4040*/  MUFU.RCP R60, R60 ;  /* 0x0000003c003c7308 */ /* 0x000e220000001000 */
[----:B------:R-:W-:Y:S01]  /*4050*/  SHF.R.U32.HI R13, RZ, 0x3, R12 ;  /* 0x00000003ff0d7819 */ /* 0x000fe2000001160c */
[C---:B------:R-:W-:Y:S01]  /*4060*/  IMAD R82, R10.reuse, 0x4, R23 ;  /* 0x000000040a527824 */ /* 0x040fe200078e0217 */
[----:B------:R-:W-:Y:S01]  /*4070*/  SHF.R.U32.HI R3, RZ, 0x3, R3 ;  /* 0x00000003ff037819 */ /* 0x000fe20000011603 */
[C---:B------:R-:W-:Y:S01]  /*4080*/  IMAD R7, R10.reuse, 0x4, R17 ;  /* 0x000000040a077824 */ /* 0x040fe200078e0211 */
[----:B------:R-:W-:Y:S01]  /*4090*/  SHF.R.U32.HI R14, RZ, 0x3, R14 ;  /* 0x00000003ff0e7819 */ /* 0x000fe2000001160e */
[----:B------:R-:W-:-:S02]  /*40a0*/  IMAD R5, R10, 0x4, R15 ;  /* 0x000000040a057824 */ /* 0x000fc400078e020f */
[C---:B------:R-:W-:Y:S02]  /*40b0*/  IMAD R74, R10.reuse, 0x4, R21 ;  /* 0x000000040a4a7824 */ /* 0x040fe400078e0215 */
[C---:B------:R-:W-:Y:S02]  /*40c0*/  IMAD R83, R10.reuse, 0x4, R83 ;  /* 0x000000040a537824 */ /* 0x040fe400078e0253 */
[C---:B------:R-:W-:Y:S02]  /*40d0*/  IMAD R85, R10.reuse, 0x4, R85 ;  /* 0x000000040a557824 */ /* 0x040fe400078e0255 */
[C---:B------:R-:W-:Y:S02]  /*40e0*/  IMAD R98, R10.reuse, 0x4, R11 ;  /* 0x000000040a627824 */ /* 0x040fe400078e020b */
[C---:B------:R-:W-:Y:S01]  /*40f0*/  IMAD R97, R10.reuse, 0x4, R97 ;  /* 0x000000040a617824 */ /* 0x040fe200078e0261 */
[----:B------:R1:W-:Y:S01]  /*4100*/  MUFU.RCP R11, R41 ;  /* 0x00000029000b7308 */ /* 0x0003e20000001000 */
[----:B------:R-:W-:-:S02]  /*4110*/  IMAD R95, R10, 0x4, R95 ;  /* 0x000000040a5f7824 */ /* 0x000fc400078e025f */
[C---:B------:R-:W-:Y:S02]  /*4120*/  IMAD R94, R10.reuse, 0x4, R19 ;  /* 0x000000040a5e7824 */ /* 0x040fe400078e0213 */
[----:B------:R-:W-:Y:S01]  /*4130*/  IMAD R99, R10, 0x4, R99 ;  /* 0x000000040a637824 */ /* 0x000fe200078e0263 */
[----:B------:R-:W-:Y:S02]  /*4140*/  LOP3.LUT R20, R20, 0x7c, RZ, 0xc0, !PT ;  /* 0x0000007c14147812 */ /* 0x000fe400078ec0ff */
[----:B------:R0:W0:Y:S01]  /*4150*/  MUFU.RCP R10, R42 ;  /* 0x0000002a000a7308 */ /* 0x0000220000001000 */
[----:B------:R-:W-:Y:S02]  /*4160*/  LOP3.LUT R13, R13, 0x17c, RZ, 0xc0, !PT ;  /* 0x0000017c0d0d7812 */ /* 0x000fe400078ec0ff */
[----:B------:R-:W-:Y:S02]  /*4170*/  LOP3.LUT R12, R3, 0xfc, RZ, 0xc0, !PT ;  /* 0x000000fc030c7812 */ /* 0x000fe400078ec0ff */
[----:B------:R-:W-:Y:S01]  /*4180*/  LOP3.LUT R14, R14, 0x1fc, RZ, 0xc0, !PT ;  /* 0x000001fc0e0e7812 */ /* 0x000fe200078ec0ff */
[----:B------:R-:W-:-:S02]  /*4190*/  VIADD R3, R20, UR4 ;  /* 0x0000000414037c36 */ /* 0x000fc40008000000 */
[----:B------:R-:W-:Y:S02]  /*41a0*/  VIADD R13, R13, UR4 ;  /* 0x000000040d0d7c36 */ /* 0x000fe40008000000 */
[----:B-1----:R-:W-:Y:S02]  /*41b0*/  VIADD R41, R12, UR4 ;  /* 0x000000040c297c36 */ /* 0x002fe40008000000 */
[----:B------:R-:W-:Y:S01]  /*41c0*/  FADD R55, R48, -R55 ;  /* 0x8000003730377221 */ /* 0x000fe20000000000 */
[----:B------:R-:W1:Y:S01]  /*41d0*/  MUFU.RCP R12, R73 ;  /* 0x00000049000c7308 */ /* 0x000e620000001000 */
[----:B------:R-:W-:Y:S02]  /*41e0*/  VIADD R15, R14, UR4 ;  /* 0x000000040e0f7c36 */ /* 0x000fe40008000000 */
[----:B----4-:R-:W-:Y:S01]  /*41f0*/  FMUL R8, R8, R57 ;  /* 0x0000003908087220 */ /* 0x010fe20000400000 */
[C---:B0-----:R-:W-:Y:S02]  /*4200*/  IMAD R42, R0.reuse, 0x4, R3 ;  /* 0x00000004002a7824 */ /* 0x041fe400078e0203 */
[----:B------:R-:W-:Y:S01]  /*4210*/  FADD R14, R49, -R54 ;  /* 0x80000036310e7221 */ /* 0x000fe20000000000 */
[----:B-----5:R-:W-:Y:S01]  /*4220*/  FMUL R9, R9, R40 ;  /* 0x0000002809097220 */ /* 0x020fe20000400000 */
[----:B------:R-:W-:-:S02]  /*4230*/  IMAD R3, R0, 0x4, R13 ;  /* 0x0000000400037824 */ /* 0x000fc400078e020d */
[----:B------:R-:W-:Y:S01]  /*4240*/  FMUL R60, R60, R61 ;  /* 0x0000003d3c3c7220 */ /* 0x000fe20000400000 */
[----:B------:R-:W0:Y:S01]  /*4250*/  MUFU.RCP R13, R92 ;  /* 0x0000005c000d7308 */ /* 0x000e220000001000 */
[----:B------:R-:W-:Y:S01]  /*4260*/  FMUL R8, R8, R55 ;  /* 0x0000003708087220 */ /* 0x000fe20000400000 */
[----:B------:R-:W-:Y:S01]  /*4270*/  FMUL R14, R9, R14 ;  /* 0x0000000e090e7220 */ /* 0x000fe20000400000 */
[----:B------:R-:W-:Y:S01]  /*4280*/  FMUL R10, R10, R59 ;  /* 0x0000003b0a0a7220 */ /* 0x000fe20000400000 */
[----:B------:R-:W-:Y:S01]  /*4290*/  FMUL R11, R11, R58 ;  /* 0x0000003a0b0b7220 */ /* 0x000fe20000400000 */
[----:B------:R-:W-:Y:S01]  /*42a0*/  FADD R52, R51, -R52 ;  /* 0x8000003433347221 */ /* 0x000fe20000000000 */
[----:B------:R-:W-:Y:S01]  /*42b0*/  FADD R53, R50, -R53 ;  /* 0x8000003532357221 */ /* 0x000fe20000000000 */
[----:B------:R-:W-:Y:S01]  /*42c0*/  FMUL R93, R93, R60 ;  /* 0x0000003c5d5d7220 */ /* 0x000fe20000400000 */
[----:B------:R-:W-:Y:S01]  /*42d0*/  FFMA R35, R36, R8, R35 ;  /* 0x0000000824237223 */ /* 0x000fe20000000023 */
[----:B------:R-:W4:Y:S01]  /*42e0*/  MUFU.RCP R89, R89 ;  /* 0x0000005900597308 */ /* 0x000f220000001000 */
[----:B------:R-:W-:Y:S01]  /*42f0*/  FMUL R16, R10, R53 ;  /* 0x000000350a107220 */ /* 0x000fe20000400000 */
[----:B------:R-:W-:Y:S01]  /*4300*/  FMUL R17, R11, R52 ;  /* 0x000000340b117220 */ /* 0x000fe20000400000 */
[----:B-1----:R-:W-:Y:S01]  /*4310*/  FMUL R12, R12, R63 ;  /* 0x0000003f0c0c7220 */ /* 0x002fe20000400000 */
[----:B------:R-:W-:Y:S01]  /*4320*/  FFMA R34, R37, R14, R34 ;  /* 0x0000000e25227223 */ /* 0x000fe20000000022 */
[----:B------:R-:W-:-:S02]  /*4330*/  IMAD R41, R0, 0x4, R41 ;  /* 0x0000000400297824 */ /* 0x000fc400078e0229 */
[----:B0-----:R-:W-:Y:S01]  /*4340*/  FMUL R13, R13, R68 ;  /* 0x000000440d0d7220 */ /* 0x001fe20000400000 */
[----:B------:R-:W-:Y:S01]  /*4350*/  FMUL R12, R91, R12 ;  /* 0x0000000c5b0c7220 */ /* 0x000fe20000400000 */
[----:B------:R-:W-:Y:S01]  /*4360*/  IMAD R0, R0, 0x4, R15 ;  /* 0x0000000400007824 */ /* 0x000fe200078e020f */
[----:B------:R-:W-:Y:S01]  /*4370*/  SHF.R.S32.HI R20, RZ, 0x4, R87 ;  /* 0x00000004ff147819 */ /* 0x000fe20000011457 */
[----:B------:R-:W-:Y:S01]  /*4380*/  FMUL R22, R22, R13 ;  /* 0x0000000d16167220 */ /* 0x000fe20000400000 */
[----:B------:R-:W-:Y:S01]  /*4390*/  FFMA R33, R38, R16, R33 ;  /* 0x0000001026217223 */ /* 0x000fe20000000021 */
[----:B---3--:R-:W-:Y:S02]  /*43a0*/  SEL R28, R28, RZ, P1 ;  /* 0x000000ff1c1c7207 */ /* 0x008fe40000800000 */
[----:B------:R-:W-:Y:S02]  /*43b0*/  SEL R29, R29, RZ, P1 ;  /* 0x000000ff1d1d7207 */ /* 0x000fe40000800000 */
[----:B------:R-:W-:-:S02]  /*43c0*/  SEL R30, R30, RZ, P1 ;  /* 0x000000ff1e1e7207 */ /* 0x000fc40000800000 */
[----:B------:R-:W-:Y:S01]  /*43d0*/  SEL R31, R31, RZ, P1 ;  /* 0x000000ff1f1f7207 */ /* 0x000fe20000800000 */
[----:B------:R-:W-:Y:S01]  /*43e0*/  IMAD R65, R64, 0x400, R65 ;  /* 0x0000040040417824 */ /* 0x000fe200078e0241 */
[----:B--2---:R-:W-:Y:S01]  /*43f0*/  SEL R9, R24, RZ, P1 ;  /* 0x000000ff18097207 */ /* 0x004fe20000800000 */
[----:B------:R-:W-:Y:S01]  /*4400*/  IMAD R62, R62, 0x400, R67 ;  /* 0x000004003e3e7824 */ /* 0x000fe200078e0243 */
[----:B------:R-:W-:Y:S01]  /*4410*/  SEL R18, R25, RZ, P1 ;  /* 0x000000ff19127207 */ /* 0x000fe20000800000 */
[----:B------:R-:W-:Y:S01]  /*4420*/  IMAD R77, R70, 0x8000, R77 ;  /* 0x00008000464d7824 */ /* 0x000fe200078e024d */
[----:B------:R-:W-:Y:S01]  /*4430*/  SEL R21, R26, RZ, P1 ;  /* 0x000000ff1a157207 */ /* 0x000fe20000800000 */
[----:B------:R-:W-:Y:S01]  /*4440*/  FFMA R28, R9, R93, R28 ;  /* 0x0000005d091c7223 */ /* 0x000fe2000000001c */
[----:B------:R-:W-:Y:S01]  /*4450*/  SEL R24, R27, RZ, P1 ;  /* 0x000000ff1b187207 */ /* 0x000fe20000800000 */
[----:B------:R-:W0:Y:S01]  /*4460*/  LDS.128 R8, [R47] ;  /* 0x000000002f087984 */ /* 0x000e220000000c00 */
[----:B------:R-:W-:Y:S01]  /*4470*/  FSETP.GEU.AND P1, PT, R35, RZ, PT ;  /* 0x000000ff2300720b */ /* 0x000fe20003f2e000 */
[----:B------:R-:W-:-:S03]  /*4480*/  ULDC.64 UR4, c[0x0][0x270] ;  /* 0x00009c0000047ab9 */ /* 0x000fc60000000a00 */
[----:B------:R-:W-:Y:S02]  /*4490*/  FSEL R25, R35, RZ, P1 ;  /* 0x000000ff23197208 */ /* 0x000fe40000800000 */
[----:B------:R-:W-:Y:S01]  /*44a0*/  FSETP.GEU.AND P1, PT, R28, RZ, PT ;  /* 0x000000ff1c00720b */ /* 0x000fe20003f2e000 */
[----:B------:R-:W-:Y:S01]  /*44b0*/  FFMA R29, R18, R12, R29 ;  /* 0x0000000c121d7223 */ /* 0x000fe2000000001d */
[----:B----4-:R-:W-:Y:S01]  /*44c0*/  FMUL R19, R89, R88 ;  /* 0x0000005859137220 */ /* 0x010fe20000400000 */
[----:B------:R-:W1:Y:S01]  /*44d0*/  LDS.128 R12, [R47+0x10] ;  /* 0x000010002f0c7984 */ /* 0x000e620000000c00 */
[----:B------:R-:W-:Y:S02]  /*44e0*/  @P0 FSEL R25, R28, RZ, P1 ;  /* 0x000000ff1c190208 */ /* 0x000fe40000800000 */
[----:B------:R-:W-:Y:S01]  /*44f0*/  FSETP.GEU.AND P1, PT, R34, RZ, PT ;  /* 0x000000ff2200720b */ /* 0x000fe20003f2e000 */
[----:B------:R-:W-:-:S03]  /*4500*/  FMUL R19, R90, R19 ;  /* 0x000000135a137220 */ /* 0x000fc60000400000 */
[----:B------:R-:W-:Y:S02]  /*4510*/  FSEL R34, R34, RZ, P1 ;  /* 0x000000ff22227208 */ /* 0x000fe40000800000 */
[----:B------:R-:W-:Y:S01]  /*4520*/  FSETP.GEU.AND P1, PT, R29, RZ, PT ;  /* 0x000000ff1d00720b */ /* 0x000fe20003f2e000 */
[----:B------:R-:W-:Y:S01]  /*4530*/  FFMA R30, R21, R19, R30 ;  /* 0x00000013151e7223 */ /* 0x000fe2000000001e */
[----:B------:R-:W-:Y:S02]  /*4540*/  SHF.R.S32.HI R21, RZ, 0x4, R86 ;  /* 0x00000004ff157819 */ /* 0x000fe40000011456 */
[----:B------:R-:W-:Y:S02]  /*4550*/  @P0 FSEL R34, R29, RZ, P1 ;  /* 0x000000ff1d220208 */ /* 0x000fe40000800000 */
[----:B------:R-:W-:Y:S01]  /*4560*/  FSETP.GEU.AND P1, PT, R33, RZ, PT ;  /* 0x000000ff2100720b */ /* 0x000fe20003f2e000 */
[----:B------:R-:W-:Y:S02]  /*4570*/  FFMA R32, R39, R17, R32 ;  /* 0x0000001127207223 */ /* 0x000fe40000000020 */
[----:B------:R-:W2:Y:S01]  /*4580*/  LDS.128 R16, [R47+0x20] ;  /* 0x000020002f107984 */ /* 0x000ea20000000c00 */
[----:B------:R-:W-:-:S02]  /*4590*/  FSEL R33, R33, RZ, P1 ;  /* 0x000000ff21217208 */ /* 0x000fc40000800000 */
[----:B------:R-:W-:Y:S02]  /*45a0*/  LEA.HI R87, R87, R20, RZ, 0x1 ;  /* 0x0000001457577211 */ /* 0x000fe400078f08ff */
[----:B------:R-:W-:Y:S02]  /*45b0*/  LEA.HI R86, R86, R21, RZ, 0x1 ;  /* 0x0000001556567211 */ /* 0x000fe400078f08ff */
[----:B------:R-:W-:Y:S01]  /*45c0*/  FSETP.GEU.AND P1, PT, R30, RZ, PT ;  /* 0x000000ff1e00720b */ /* 0x000fe20003f2e000 */
[----:B------:R-:W-:Y:S01]  /*45d0*/  FFMA R31, R24, R22, R31 ;  /* 0x00000016181f7223 */ /* 0x000fe2000000001f */
[----:B------:R-:W-:Y:S02]  /*45e0*/  LOP3.LUT R87, R87, 0x3ffffe, RZ, 0xc0, !PT ;  /* 0x003ffffe57577812 */ /* 0x000fe400078ec0ff */
[----:B------:R-:W-:Y:S02]  /*45f0*/  LOP3.LUT R86, R86, 0x3ffffe, RZ, 0xc0, !PT ;  /* 0x003ffffe56567812 */ /* 0x000fe400078ec0ff */
[----:B------:R-:W-:-:S02]  /*4600*/  @P0 FSEL R33, R30, RZ, P1 ;  /* 0x000000ff1e210208 */ /* 0x000fc40000800000 */
[----:B------:R-:W-:Y:S01]  /*4610*/  FSETP.GEU.AND P1, PT, R32, RZ, PT ;  /* 0x000000ff2000720b */ /* 0x000fe20003f2e000 */
[----:B------:R-:W-:Y:S02]  /*4620*/  IMAD.IADD R24, R20, 0x1, -R87 ;  /* 0x0000000114187824 */ /* 0x000fe400078e0a57 */
[----:B------:R-:W-:Y:S01]  /*4630*/  IMAD.IADD R27, R21, 0x1, -R86 ;  /* 0x00000001151b7824 */ /* 0x000fe200078e0a56 */
[----:B------:R-:W-:Y:S01]  /*4640*/  FSEL R32, R32, RZ, P1 ;  /* 0x000000ff20207208 */ /* 0x000fe20000800000 */
[----:B------:R-:W3:Y:S01]  /*4650*/  LDS.128 R20, [R47+0x30] ;  /* 0x000030002f147984 */ /* 0x000ee20000000c00 */
[----:B------:R-:W-:Y:S01]  /*4660*/  BAR.SYNC.DEFER_BLOCKING 0x0 ;  /* 0x0000000000007b1d */ /* 0x000fe20000010000 */
[----:B------:R-:W-:Y:S01]  /*4670*/  FSETP.GEU.AND P1, PT, R31, RZ, PT ;  /* 0x000000ff1f00720b */ /* 0x000fe20003f2e000 */
[----:B0-----:R-:W-:-:S03]  /*4680*/  FADD R26, R11, R76 ;  /* 0x0000004c0b1a7221 */ /* 0x001fc60000000000 */
[----:B------:R-:W-:Y:S02]  /*4690*/  @P0 FSEL R32, R31, RZ, P1 ;  /* 0x000000ff1f200208 */ /* 0x000fe40000800000 */
[----:B------:R-:W-:Y:S02]  /*46a0*/  FSETP.GEU.AND P0, PT, R11, -R76, PT ;  /* 0x8000004c0b00720b */ /* 0x000fe40003f0e000 */
[C---:B------:R-:W-:Y:S01]  /*46b0*/  FSETP.GEU.AND P1, PT, R10.reuse, -R75, PT ;  /* 0x8000004b0a00720b */ /* 0x040fe20003f2e000 */
[----:B------:R-:W-:Y:S01]  /*46c0*/  FADD R10, R10, R75 ;  /* 0x0000004b0a0a7221 */ /* 0x000fe20000000000 */
[----:B------:R-:W-:Y:S02]  /*46d0*/  FSEL R26, R26, RZ, P0 ;  /* 0x000000ff1a1a7208 */ /* 0x000fe40000000000 */
[C---:B------:R-:W-:Y:S01]  /*46e0*/  FSETP.GEU.AND P0, PT, R9.reuse, -R72, PT ;  /* 0x800000480900720b */ /* 0x040fe20003f0e000 */
[----:B------:R-:W-:Y:S01]  /*46f0*/  FADD R9, R9, R72 ;  /* 0x0000004809097221 */ /* 0x000fe20000000000 */
[----:B------:R-:W-:Y:S01]  /*4700*/  FADD R11, R8, R71 ;  /* 0x00000047080b7221 */ /* 0x000fe20000000000 */
[----:B------:R-:W-:-:S02]  /*4710*/  FSEL R29, R10, RZ, P1 ;  /* 0x000000ff0a1d7208 */ /* 0x000fc40000800000 */
[----:B------:R-:W-:Y:S01]  /*4720*/  FSETP.GEU.AND P1, PT, R8, -R71, PT ;  /* 0x800000470800720b */ /* 0x000fe20003f2e000 */
[----:B-1----:R-:W-:Y:S01]  /*4730*/  FADD R8, R15, R80 ;  /* 0x000000500f087221 */ /* 0x002fe20000000000 */
[----:B------:R-:W-:Y:S02]  /*4740*/  FSEL R9, R9, RZ, P0 ;  /* 0x000000ff09097208 */ /* 0x000fe40000000000 */
[----:B------:R-:W-:Y:S02]  /*4750*/  FSETP.GEU.AND P0, PT, R15, -R80, PT ;  /* 0x800000500f00720b */ /* 0x000fe40003f0e000 */
[----:B------:R-:W-:Y:S02]  /*4760*/  FSEL R11, R11, RZ, P1 ;  /* 0x000000ff0b0b7208 */ /* 0x000fe40000800000 */
[C---:B------:R-:W-:Y:S01]  /*4770*/  FSETP.GEU.AND P1, PT, R14.reuse, -R81, PT ;  /* 0x800000510e00720b */ /* 0x040fe20003f2e000 */
[----:B------:R-:W-:Y:S01]  /*4780*/  FADD R14, R14, R81 ;  /* 0x000000510e0e7221 */ /* 0x000fe20000000000 */
[----:B------:R-:W-:-:S02]  /*4790*/  FSEL R15, R8, RZ, P0 ;  /* 0x000000ff080f7208 */ /* 0x000fc40000000000 */
[C---:B------:R-:W-:Y:S01]  /*47a0*/  FSETP.GEU.AND P0, PT, R13.reuse, -R78, PT ;  /* 0x8000004e0d00720b */ /* 0x040fe20003f0e000 */
[----:B------:R-:W-:Y:S01]  /*47b0*/  FADD R13, R13, R78 ;  /* 0x0000004e0d0d7221 */ /* 0x000fe20000000000 */
[----:B------:R-:W-:Y:S01]  /*47c0*/  FADD R8, R12, R79 ;  /* 0x0000004f0c087221 */ /* 0x000fe20000000000 */
[----:B------:R-:W-:Y:S02]  /*47d0*/  FSEL R14, R14, RZ, P1 ;  /* 0x000000ff0e0e7208 */ /* 0x000fe40000800000 */
[----:B------:R-:W-:Y:S01]  /*47e0*/  FSETP.GEU.AND P1, PT, R12, -R79, PT ;  /* 0x8000004f0c00720b */ /* 0x000fe20003f2e000 */
[----:B--2---:R-:W-:Y:S01]  /*47f0*/  FADD R12, R19, R46 ;  /* 0x0000002e130c7221 */ /* 0x004fe20000000000 */
[----:B------:R-:W-:Y:S02]  /*4800*/  FSEL R10, R13, RZ, P0 ;  /* 0x000000ff0d0a7208 */ /* 0x000fe40000000000 */
[----:B------:R-:W-:Y:S02]  /*4810*/  FSETP.GEU.AND P0, PT, R19, -R46, PT ;  /* 0x8000002e1300720b */ /* 0x000fe40003f0e000 */
[----:B------:R-:W-:Y:S01]  /*4820*/  FSEL R8, R8, RZ, P1 ;  /* 0x000000ff08087208 */ /* 0x000fe20000800000 */
[----:B------:R-:W-:Y:S01]  /*4830*/  IMAD R69, R24, 0x400, R69 ;  /* 0x0000040018457824 */ /* 0x000fe200078e0245 */
        /* <DEDUP_REMOVED lines=8> */
[C---:B---3--:R-:W-:Y:S01]  /*48c0*/  FADD R13, R22.reuse, R33 ;  /* 0x00000021160d7221 */ /* 0x048fe20000000000 */
[----:B------:R-:W-:Y:S02]  /*48d0*/  FSEL R28, R17, RZ, P0 ;  /* 0x000000ff111c7208 */ /* 0x000fe40000000000 */
[----:B------:R-:W-:Y:S02]  /*48e0*/  FSETP.GEU.AND P0, PT, R22, -R33, PT ;  /* 0x800000211600720b */ /* 0x000fe40003f0e000 */
[----:B------:R-:W-:-:S02]  /*48f0*/  FSEL R33, R12, RZ, P1 ;  /* 0x000000ff0c217208 */ /* 0x000fc40000800000 */
[C---:B------:R-:W-:Y:S01]  /*4900*/  FSETP.GEU.AND P1, PT, R21.reuse, -R34, PT ;  /* 0x800000221500720b */ /* 0x040fe20003f2e000 */
[----:B------:R-:W-:Y:S01]  /*4910*/  FADD R21, R21, R34 ;  /* 0x0000002215157221 */ /* 0x000fe20000000000 */
[----:B------:R-:W-:Y:S01]  /*4920*/  FSEL R34, R13, RZ, P0 ;  /* 0x000000ff0d227208 */ /* 0x000fe20000000000 */
[----:B------:R-:W-:Y:S01]  /*4930*/  STS [R2], R11 ;  /* 0x0000000b02007388 */ /* 0x000fe20000000800 */
[C---:B------:R-:W-:Y:S01]  /*4940*/  FSETP.GEU.AND P0, PT, R20.reuse, -R25, PT ;  /* 0x800000191400720b */ /* 0x040fe20003f0e000 */
[----:B------:R-:W-:Y:S02]  /*4950*/  FADD R20, R20, R25 ;  /* 0x0000001914147221 */ /* 0x000fe40000000000 */
[----:B------:R-:W-:Y:S01]  /*4960*/  STS [R4+0x80], R9 ;  /* 0x0000800904007388 */ /* 0x000fe20000000800 */
[----:B------:R-:W-:-:S03]  /*4970*/  FADD R12, R23, R32 ;  /* 0x00000020170c7221 */ /* 0x000fc60000000000 */
[----:B------:R0:W-:Y:S01]  /*4980*/  STS [R82+0x100], R29 ;  /* 0x0001001d52007388 */ /* 0x0001e20000000800 */
[----:B------:R-:W-:-:S03]  /*4990*/  FSEL R35, R21, RZ, P1 ;  /* 0x000000ff15237208 */ /* 0x000fc60000800000 */
[----:B------:R-:W-:Y:S01]  /*49a0*/  STS [R7+0x180], R26 ;  /* 0x0001801a07007388 */ /* 0x000fe20000000800 */
[----:B------:R-:W-:-:S03]  /*49b0*/  FSETP.GEU.AND P1, PT, R23, -R32, PT ;  /* 0x800000201700720b */ /* 0x000fc60003f2e000 */
[----:B------:R-:W-:Y:S01]  /*49c0*/  STS [R5+0x200], R8 ;  /* 0x0002000805007388 */ /* 0x000fe20000000800 */
[----:B------:R-:W-:-:S03]  /*49d0*/  FSEL R37, R20, RZ, P0 ;  /* 0x000000ff14257208 */ /* 0x000fc60000000000 */
[----:B------:R-:W-:Y:S04]  /*49e0*/  STS [R83+0x280], R10 ;  /* 0x0002800a53007388 */ /* 0x000fe80000000800 */
[----:B------:R-:W-:Y:S01]  /*49f0*/  STS [R85+0x300], R14 ;  /* 0x0003000e55007388 */ /* 0x000fe20000000800 */
[----:B------:R-:W-:-:S03]  /*4a00*/  FSEL R30, R12, RZ, P1 ;  /* 0x000000ff0c1e7208 */ /* 0x000fc60000800000 */
[----:B------:R-:W-:Y:S04]  /*4a10*/  STS [R98+0x380], R15 ;  /* 0x0003800f62007388 */ /* 0x000fe80000000800 */
[----:B------:R-:W-:Y:S04]  /*4a20*/  STS [R74+0x400], R33 ;  /* 0x000400214a007388 */ /* 0x000fe80000000800 */
[----:B------:R-:W-:Y:S04]  /*4a30*/  STS [R97+0x480], R28 ;  /* 0x0004801c61007388 */ /* 0x000fe80000000800 */
[----:B------:R-:W-:Y:S04]  /*4a40*/  STS [R96+0x500], R31 ;  /* 0x0005001f60007388 */ /* 0x000fe80000000800 */
[----:B------:R1:W-:Y:S04]  /*4a50*/  STS [R95+0x580], R24 ;  /* 0x000580185f007388 */ /* 0x0003e80000000800 */
[----:B------:R-:W-:Y:S04]  /*4a60*/  STS [R84+0x600], R37 ;  /* 0x0006002554007388 */ /* 0x000fe80000000800 */
[----:B------:R-:W-:Y:S04]  /*4a70*/  STS [R94+0x680], R35 ;  /* 0x000680235e007388 */ /* 0x000fe80000000800 */
[----:B------:R-:W-:Y:S04]  /*4a80*/  STS [R43+0x700], R34 ;  /* 0x000700222b007388 */ /* 0x000fe80000000800 */
[----:B------:R-:W-:Y:S01]  /*4a90*/  STS [R99+0x780], R30 ;  /* 0x0007801e63007388 */ /* 0x000fe20000000800 */
[----:B------:R-:W-:Y:S01]  /*4aa0*/  BAR.SYNC.DEFER_BLOCKING 0x0 ;  /* 0x0000000000007b1d */ /* 0x000fe20000010000 */
[----:B------:R-:W-:-:S02]  /*4ab0*/  FSETP.GTU.AND P0, PT, R26, RZ, PT ;  /* 0x000000ff1a00720b */ /* 0x000fc40003f0c000 */
[----:B------:R-:W-:Y:S02]  /*4ac0*/  FSETP.GTU.AND P1, PT, R29, RZ, PT ;  /* 0x000000ff1d00720b */ /* 0x000fe40003f2c000 */
[----:B------:R-:W-:Y:S02]  /*4ad0*/  SEL R32, RZ, 0x1, P0 ;  /* 0x00000001ff207807 */ /* 0x000fe40000000000 */
[----:B------:R-:W-:Y:S02]  /*4ae0*/  SEL R39, RZ, 0x1, P1 ;  /* 0x00000001ff277807 */ /* 0x000fe40000800000 */
[----:B------:R-:W-:Y:S02]  /*4af0*/  FSETP.GTU.AND P0, PT, R11, RZ, PT ;  /* 0x000000ff0b00720b */ /* 0x000fe40003f0c000 */
[----:B------:R-:W-:Y:S02]  /*4b00*/  FSETP.GTU.AND P1, PT, R9, RZ, PT ;  /* 0x000000ff0900720b */ /* 0x000fe40003f2c000 */
[----:B------:R-:W-:-:S02]  /*4b10*/  SEL R45, RZ, 0x1, P0 ;  /* 0x00000001ff2d7807 */ /* 0x000fc40000000000 */
[----:B------:R-:W-:Y:S02]  /*4b20*/  SEL R36, RZ, 0x1, P1 ;  /* 0x00000001ff247807 */ /* 0x000fe40000800000 */
[----:B------:R-:W-:Y:S02]  /*4b30*/  FSETP.GTU.AND P1, PT, R15, RZ, PT ;  /* 0x000000ff0f00720b */ /* 0x000fe40003f2c000 */
[----:B------:R-:W-:Y:S02]  /*4b40*/  FSETP.GTU.AND P0, PT, R14, RZ, PT ;  /* 0x000000ff0e00720b */ /* 0x000fe40003f0c000 */
[----:B------:R-:W-:Y:S02]  /*4b50*/  SEL R38, RZ, 0x1, P1 ;  /* 0x00000001ff267807 */ /* 0x000fe40000800000 */
[----:B------:R-:W-:Y:S01]  /*4b60*/  SEL R47, RZ, 0x1, P0 ;  /* 0x00000001ff2f7807 */ /* 0x000fe20000000000 */
[----:B------:R-:W-:Y:S01]  /*4b70*/  LDS R9, [R42+0x4] ;  /* 0x000004002a097984 */ /* 0x000fe20000000800 */
[----:B------:R-:W-:-:S02]  /*4b80*/  FSETP.GTU.AND P1, PT, R8, RZ, PT ;  /* 0x000000ff0800720b */ /* 0x000fc40003f2c000 */
[----:B------:R-:W-:Y:S01]  /*4b90*/  FSETP.GTU.AND P0, PT, R10, RZ, PT ;  /* 0x000000ff0a00720b */ /* 0x000fe20003f0c000 */
[----:B------:R-:W-:Y:S04]  /*4ba0*/  LDS R8, [R42] ;  /* 0x000000002a087984 */ /* 0x000fe80000000800 */
[----:B------:R-:W-:Y:S04]  /*4bb0*/  LDS R10, [R42+0x8] ;  /* 0x000008002a0a7984 */ /* 0x000fe80000000800 */
[----:B------:R-:W2:Y:S04]  /*4bc0*/  LDS R11, [R42+0xc] ;  /* 0x00000c002a0b7984 */ /* 0x000ea80000000800 */
[----:B------:R-:W-:Y:S04]  /*4bd0*/  LDS R12, [R41+0x1000] ;  /* 0x00100000290c7984 */ /* 0x000fe80000000800 */
[----:B------:R-:W-:Y:S04]  /*4be0*/  LDS R13, [R41+0x1004] ;  /* 0x00100400290d7984 */ /* 0x000fe80000000800 */
[----:B------:R-:W-:Y:S04]  /*4bf0*/  LDS R14, [R41+0x1008] ;  /* 0x00100800290e7984 */ /* 0x000fe80000000800 */
[----:B------:R-:W3:Y:S04]  /*4c00*/  LDS R15, [R41+0x100c] ;  /* 0x00100c00290f7984 */ /* 0x000ee80000000800 */
[----:B------:R-:W-:Y:S04]  /*4c10*/  LDS R16, [R3+0x2000] ;  /* 0x0020000003107984 */ /* 0x000fe80000000800 */
[----:B------:R-:W-:Y:S04]  /*4c20*/  LDS R17, [R3+0x2004] ;  /* 0x0020040003117984 */ /* 0x000fe80000000800 */
[----:B------:R-:W-:Y:S04]  /*4c30*/  LDS R18, [R3+0x2008] ;  /* 0x0020080003127984 */ /* 0x000fe80000000800 */
[----:B------:R4:W5:Y:S04]  /*4c40*/  LDS R19, [R3+0x200c] ;  /* 0x00200c0003137984 */ /* 0x0009680000000800 */
[----:B------:R-:W-:Y:S04]  /*4c50*/  LDS R20, [R0+0x3000] ;  /* 0x0030000000147984 */ /* 0x000fe80000000800 */
[----:B------:R-:W-:Y:S04]  /*4c60*/  LDS R21, [R0+0x3004] ;  /* 0x0030040000157984 */ /* 0x000fe80000000800 */
[----:B------:R-:W-:Y:S04]  /*4c70*/  LDS R22, [R0+0x3008] ;  /* 0x0030080000167984 */ /* 0x000fe80000000800 */
[----:B------:R2:W3:Y:S01]  /*4c80*/  LDS R23, [R0+0x300c] ;  /* 0x00300c0000177984 */ /* 0x0004e20000000800 */
[----:B0-----:R-:W-:-:S02]  /*4c90*/  SEL R29, RZ, 0x1, P1 ;  /* 0x00000001ff1d7807 */ /* 0x001fc40000800000 */
[----:B------:R-:W-:Y:S02]  /*4ca0*/  FSETP.GTU.AND P1, PT, R24, RZ, PT ;  /* 0x000000ff1800720b */ /* 0x000fe40003f2c000 */
[----:B------:R-:W-:Y:S01]  /*4cb0*/  SEL R2, RZ, 0x1, P0 ;  /* 0x00000001ff027807 */ /* 0x000fe20000000000 */
[----:B-1----:R-:W0:Y:S01]  /*4cc0*/  LDC.64 R24, c[0x0][0x268] ;  /* 0x00009a00ff187b82 */ /* 0x002e220000000a00 */
[----:B------:R-:W-:Y:S01]  /*4cd0*/  FSETP.GTU.AND P0, PT, R31, RZ, PT ;  /* 0x000000ff1f00720b */ /* 0x000fe20003f0c000 */
[----:B------:R-:W-:Y:S01]  /*4ce0*/  IMAD R27, R27, 0x400, R66 ;  /* 0x000004001b1b7824 */ /* 0x000fe200078e0242 */
[----:B----4-:R-:W-:Y:S02]  /*4cf0*/  SEL R3, RZ, 0x1, P1 ;  /* 0x00000001ff037807 */ /* 0x010fe40000800000 */
[----:B--2---:R-:W-:Y:S02]  /*4d00*/  SEL R0, RZ, 0x1, P0 ;  /* 0x00000001ff007807 */ /* 0x004fe40000000000 */
[----:B------:R-:W-:-:S02]  /*4d10*/  FSETP.GTU.AND P1, PT, R28, RZ, PT ;  /* 0x000000ff1c00720b */ /* 0x000fc40003f2c000 */
[----:B------:R-:W-:Y:S01]  /*4d20*/  FSETP.GTU.AND P0, PT, R33, RZ, PT ;  /* 0x000000ff2100720b */ /* 0x000fe20003f0c000 */
[----:B------:R-:W-:Y:S01]  /*4d30*/  IMAD.IADD R7, R6, 0x1, R27 ;  /* 0x0000000106077824 */ /* 0x000fe200078e021b */
[----:B------:R-:W-:Y:S02]  /*4d40*/  SEL R4, RZ, 0x1, P1 ;  /* 0x00000001ff047807 */ /* 0x000fe40000800000 */
[----:B------:R-:W-:Y:S02]  /*4d50*/  SEL R27, RZ, 0x1, P0 ;  /* 0x00000001ff1b7807 */ /* 0x000fe40000000000 */
[----:B------:R-:W-:Y:S02]  /*4d60*/  FSETP.GTU.AND P1, PT, R30, RZ, PT ;  /* 0x000000ff1e00720b */ /* 0x000fe40003f2c000 */
[----:B------:R-:W-:Y:S01]  /*4d70*/  FSETP.GTU.AND P0, PT, R34, RZ, PT ;  /* 0x000000ff2200720b */ /* 0x000fe20003f0c000 */
[C---:B------:R-:W-:Y:S02]  /*4d80*/  IMAD.IADD R65, R6.reuse, 0x1, R65 ;  /* 0x0000000106417824 */ /* 0x040fe400078e0241 */
[----:B------:R-:W-:Y:S01]  /*4d90*/  IMAD.IADD R5, R6, 0x1, R69 ;  /* 0x0000000106057824 */ /* 0x000fe200078e0245 */
[----:B------:R-:W-:-:S02]  /*4da0*/  SEL R6, RZ, 0x1, P1 ;  /* 0x00000001ff067807 */ /* 0x000fc40000800000 */
[----:B------:R-:W-:Y:S02]  /*4db0*/  SEL R31, RZ, 0x1, P0 ;  /* 0x00000001ff1f7807 */ /* 0x000fe40000000000 */
[----:B------:R-:W-:Y:S02]  /*4dc0*/  FSETP.GTU.AND P1, PT, R35, RZ, PT ;  /* 0x000000ff2300720b */ /* 0x000fe40003f2c000 */
[----:B------:R-:W-:Y:S02]  /*4dd0*/  FSETP.GTU.AND P0, PT, R37, RZ, PT ;  /* 0x000000ff2500720b */ /* 0x000fe40003f0c000 */
[----:B------:R-:W-:Y:S02]  /*4de0*/  PRMT R29, R29, 0x3340, R2 ;  /* 0x000033401d1d7816 */ /* 0x000fe40000000002 */
[----:B------:R-:W-:Y:S02]  /*4df0*/  SEL R2, RZ, 0x1, P1 ;  /* 0x00000001ff027807 */ /* 0x000fe40000800000 */
[----:B------:R-:W-:Y:S01]  /*4e00*/  SEL R33, RZ, 0x1, P0 ;  /* 0x00000001ff217807 */ /* 0x000fe20000000000 */
[----:B0-----:R-:W-:Y:S01]  /*4e10*/  IMAD.WIDE R62, R62, 0x4, R24 ;  /* 0x000000043e3e7825 */ /* 0x001fe200078e0218 */
[----:B------:R-:W-:-:S02]  /*4e20*/  PRMT R0, R0, 0x3340, R3 ;  /* 0x0000334000007816 */ /* 0x000fc40000000003 */
[----:B------:R-:W-:Y:S01]  /*4e30*/  PRMT R26, R33, 0x3340, R2 ;  /* 0x00003340211a7816 */ /* 0x000fe20000000002 */
[----:B------:R-:W-:Y:S01]  /*4e40*/  IMAD.WIDE R2, R65, 0x4, R24 ;  /* 0x0000000441027825 */ /* 0x000fe200078e0218 */
[----:B------:R-:W-:Y:S02]  /*4e50*/  PRMT R27, R27, 0x3340, R4 ;  /* 0x000033401b1b7816 */ /* 0x000fe40000000004 */
[----:B------:R-:W-:Y:S01]  /*4e60*/  PRMT R31, R31, 0x3340, R6 ;  /* 0x000033401f1f7816 */ /* 0x000fe20000000006 */
[--C-:B------:R-:W-:Y:S01]  /*4e70*/  IMAD.WIDE R4, R5, 0x4, R24.reuse ;  /* 0x0000000405047825 */ /* 0x100fe200078e0218 */
[----:B------:R0:W-:Y:S03]  /*4e80*/  @P6 STG.E.128 desc[UR6][R62.64], R8 ;  /* 0x000000083e006986 */ /* 0x0001e6000c101d06 */
[----:B------:R-:W-:Y:S01]  /*4e90*/  IMAD.WIDE R6, R7, 0x4, R24 ;  /* 0x0000000407067825 */ /* 0x000fe200078e0218 */
[----:B------:R-:W-:Y:S01]  /*4ea0*/  IADD3 R24, P0, R77, UR4, RZ ;  /* 0x000000044d187c10 */ /* 0x000fe2000ff1e0ff */
[----:B---3--:R0:W-:Y:S01]  /*4eb0*/  @P2 STG.E.128 desc[UR6][R2.64], R12 ;  /* 0x0000000c02002986 */ /* 0x0081e2000c101d06 */
[----:B------:R-:W-:-:S02]  /*4ec0*/  PRMT R32, R39, 0x3340, R32 ;  /* 0x0000334027207816 */ /* 0x000fc40000000020 */
[----:B------:R-:W-:Y:S01]  /*4ed0*/  PRMT R45, R45, 0x3340, R36 ;  /* 0x000033402d2d7816 */ /* 0x000fe20000000024 */
[----:B-----5:R0:W-:Y:S01]  /*4ee0*/  @P3 STG.E.128 desc[UR6][R4.64], R16 ;  /* 0x0000001004003986 */ /* 0x0201e2000c101d06 */
[----:B------:R-:W-:Y:S02]  /*4ef0*/  PRMT R38, R47, 0x3340, R38 ;  /* 0x000033402f267816 */ /* 0x000fe40000000026 */
[----:B------:R-:W-:Y:S01]  /*4f00*/  LEA.HI.X.SX32 R25, R77, UR5, 0x1, P0 ;  /* 0x000000054d197c11 */ /* 0x000fe200080f0eff */
[----:B------:R0:W-:Y:S01]  /*4f10*/  @P4 STG.E.128 desc[UR6][R6.64], R20 ;  /* 0x0000001406004986 */ /* 0x0001e2000c101d06 */
[----:B------:R-:W-:Y:S02]  /*4f20*/  PRMT R28, R45, 0x5410, R32 ;  /* 0x000054102d1c7816 */ /* 0x000fe40000000020 */
[----:B------:R-:W-:Y:S02]  /*4f30*/  PRMT R29, R29, 0x5410, R38 ;  /* 0x000054101d1d7816 */ /* 0x000fe40000000026 */
[----:B------:R-:W-:-:S02]  /*4f40*/  PRMT R30, R27, 0x5410, R0 ;  /* 0x000054101b1e7816 */ /* 0x000fc40000000000 */
[----:B------:R-:W-:Y:S01]  /*4f50*/  PRMT R31, R26, 0x5410, R31 ;  /* 0x000054101a1f7816 */ /* 0x000fe2000000001f */
[----:B0-----:R-:W-:Y:S06]  /*4f60*/  @!P5 EXIT ;  /* 0x000000000000d94d */ /* 0x001fec0003800000 */
[----:B------:R-:W-:Y:S01]  /*4f70*/  STG.E.128 desc[UR6][R24.64], R28 ;  /* 0x0000001c18007986 */ /* 0x000fe2000c101d06 */
[----:B------:R-:W-:Y:S05]  /*4f80*/  EXIT ;  /* 0x000000000000794d */ /* 0x000fea0003800000 */
.L_x_0:
[----:B------:R-:W-:-:S00]  /*4f90*/  BRA `(.L_x_0) ;  /* 0xfffffffc00fc7947 */ /* 0x000fc0000383ffff */
[----:B------:R-:W-:-:S00]  /*4fa0*/  NOP ;  /* 0x0000000000007918 */ /* 0x000fc00000000000 */
        /* <DEDUP_REMOVED lines=13> */
.L_x_1:


//--------------------- .nv.global.init           --------------------------
	.section	.nv.global.init,"aw",@progbits
.nv.global.init:
	.type		_$_str,@object
	.size		_$_str,(_$_str_$_2 - _$_str)
_$_str:
        /*0000*/ 	.byte	0x5f, 0x5f, 0x43, 0x55, 0x44, 0x41, 0x5f, 0x46, 0x54, 0x5a, 0x00
	.type		_$_str_$_2,@object
	.size		_$_str_$_2,(.L_1 - _$_str_$_2)
_$_str_$_2:
        /*000b*/ 	.byte	0x5f, 0x5f, 0x43, 0x55, 0x44, 0x41, 0x5f, 0x50, 0x52, 0x45, 0x43, 0x5f, 0x53, 0x51, 0x52, 0x54
        /*001b*/ 	.byte	0x00
.L_1:


//--------------------- .nv.shared.triton_poi_fused_add_cat_clone_relu_threshold_backward_16 --------------------------
	.section	.nv.shared.triton_poi_fused_add_cat_clone_relu_threshold_backward_16,"aw",@nobits
	.sectionflags	@""
	.align	16
	.zero		1024


//--------------------- .nv.constant0.triton_poi_fused_add_cat_clone_relu_threshold_backward_16 --------------------------
	.section	.nv.constant0.triton_poi_fused_add_cat_clone_relu_threshold_backward_16,"a",@progbits
	.sectionflags	@""
	.align	4
.nv.constant0.triton_poi_fused_add_cat_clone_relu_threshold_backward_16:
	.zero		640
